//
// Generated by NVIDIA NVVM Compiler
//
// Compiler Build ID: CL-36424714
// Cuda compilation tools, release 13.0, V13.0.88
// Based on NVVM 20.0.0
//

.version 9.0
.target sm_100
.address_size 64

	// .globl	_Z31distanceCalculationForEachPointPfS_Piiiii
.global .align 4 .u32 d_changes;
.global .align 4 .f32 d_maxDist;
.extern .shared .align 16 .b8 s_centroids[];

.visible .entry _Z31distanceCalculationForEachPointPfS_Piiiii(
	.param .u64 .ptr .align 1 _Z31distanceCalculationForEachPointPfS_Piiiii_param_0,
	.param .u64 .ptr .align 1 _Z31distanceCalculationForEachPointPfS_Piiiii_param_1,
	.param .u64 .ptr .align 1 _Z31distanceCalculationForEachPointPfS_Piiiii_param_2,
	.param .u32 _Z31distanceCalculationForEachPointPfS_Piiiii_param_3,
	.param .u32 _Z31distanceCalculationForEachPointPfS_Piiiii_param_4,
	.param .u32 _Z31distanceCalculationForEachPointPfS_Piiiii_param_5,
	.param .u32 _Z31distanceCalculationForEachPointPfS_Piiiii_param_6
)
{
	.reg .pred 	%p<22>;
	.reg .b32 	%r<94>;
	.reg .b32 	%f<98>;
	.reg .b64 	%rd<30>;

	ld.param.u64 	%rd10, [_Z31distanceCalculationForEachPointPfS_Piiiii_param_0];
	ld.param.u64 	%rd8, [_Z31distanceCalculationForEachPointPfS_Piiiii_param_1];
	ld.param.u64 	%rd9, [_Z31distanceCalculationForEachPointPfS_Piiiii_param_2];
	ld.param.u32 	%r46, [_Z31distanceCalculationForEachPointPfS_Piiiii_param_3];
	ld.param.u32 	%r47, [_Z31distanceCalculationForEachPointPfS_Piiiii_param_4];
	ld.param.u32 	%r48, [_Z31distanceCalculationForEachPointPfS_Piiiii_param_5];
	cvta.to.global.u64 	%rd1, %rd10;
	mov.u32 	%r1, %tid.x;
	mul.lo.s32 	%r2, %r48, %r47;
	setp.ge.s32 	%p1, %r1, %r2;
	@%p1 bra 	$L__BB0_3;
	mov.u32 	%r3, %ntid.x;
	cvta.to.global.u64 	%rd2, %rd8;
	mov.u32 	%r77, %r1;
$L__BB0_2:
	mul.wide.s32 	%rd11, %r77, 4;
	add.s64 	%rd12, %rd2, %rd11;
	ld.global.f32 	%f20, [%rd12];
	shl.b32 	%r49, %r77, 2;
	mov.u32 	%r50, s_centroids;
	add.s32 	%r51, %r50, %r49;
	st.shared.f32 	[%r51], %f20;
	add.s32 	%r77, %r77, %r3;
	setp.lt.s32 	%p2, %r77, %r2;
	@%p2 bra 	$L__BB0_2;
$L__BB0_3:
	bar.sync 	0;
	mov.u32 	%r52, %ctaid.x;
	mov.u32 	%r53, %ntid.x;
	mad.lo.s32 	%r6, %r52, %r53, %r1;
	setp.ge.s32 	%p3, %r6, %r46;
	@%p3 bra 	$L__BB0_28;
	cvta.to.global.u64 	%rd13, %rd9;
	mul.wide.s32 	%rd14, %r6, 4;
	add.s64 	%rd3, %rd13, %rd14;
	ld.global.u32 	%r7, [%rd3];
	mul.lo.s32 	%r54, %r47, %r6;
	cvt.s64.s32 	%rd4, %r54;
	setp.lt.s32 	%p4, %r48, 1;
	mov.u32 	%r93, %r7;
	@%p4 bra 	$L__BB0_25;
	setp.lt.s32 	%p5, %r47, 1;
	@%p5 bra 	$L__BB0_19;
	and.b32  	%r8, %r47, 7;
	add.s32 	%r9, %r8, -1;
	and.b32  	%r10, %r47, 3;
	and.b32  	%r11, %r47, 2147483640;
	and.b32  	%r12, %r47, 1;
	neg.s32 	%r13, %r11;
	shl.b64 	%rd15, %rd4, 2;
	add.s64 	%rd16, %rd15, %rd1;
	add.s64 	%rd5, %rd16, 16;
	shl.b32 	%r14, %r47, 2;
	mov.f32 	%f86, 0f7F7FFFFF;
	mov.b32 	%r78, 0;
	mov.u32 	%r93, %r7;
$L__BB0_7:
	setp.lt.u32 	%p12, %r47, 8;
	mul.lo.s32 	%r17, %r78, %r47;
	mov.f32 	%f94, 0f00000000;
	mov.b32 	%r83, 0;
	@%p12 bra 	$L__BB0_10;
	mov.u32 	%r62, s_centroids;
	mad.lo.s32 	%r63, %r14, %r78, %r62;
	add.s32 	%r80, %r63, 16;
	mov.f32 	%f94, 0f00000000;
	mov.u64 	%rd29, %rd5;
	mov.u32 	%r81, %r13;
$L__BB0_9:
	.pragma "nounroll";
	ld.global.f32 	%f27, [%rd29+-16];
	ld.shared.f32 	%f28, [%r80+-16];
	sub.f32 	%f29, %f27, %f28;
	fma.rn.f32 	%f30, %f29, %f29, %f94;
	ld.global.f32 	%f31, [%rd29+-12];
	ld.shared.f32 	%f32, [%r80+-12];
	sub.f32 	%f33, %f31, %f32;
	fma.rn.f32 	%f34, %f33, %f33, %f30;
	ld.global.f32 	%f35, [%rd29+-8];
	ld.shared.f32 	%f36, [%r80+-8];
	sub.f32 	%f37, %f35, %f36;
	fma.rn.f32 	%f38, %f37, %f37, %f34;
	ld.global.f32 	%f39, [%rd29+-4];
	ld.shared.f32 	%f40, [%r80+-4];
	sub.f32 	%f41, %f39, %f40;
	fma.rn.f32 	%f42, %f41, %f41, %f38;
	ld.global.f32 	%f43, [%rd29];
	ld.shared.f32 	%f44, [%r80];
	sub.f32 	%f45, %f43, %f44;
	fma.rn.f32 	%f46, %f45, %f45, %f42;
	ld.global.f32 	%f47, [%rd29+4];
	ld.shared.f32 	%f48, [%r80+4];
	sub.f32 	%f49, %f47, %f48;
	fma.rn.f32 	%f50, %f49, %f49, %f46;
	ld.global.f32 	%f51, [%rd29+8];
	ld.shared.f32 	%f52, [%r80+8];
	sub.f32 	%f53, %f51, %f52;
	fma.rn.f32 	%f54, %f53, %f53, %f50;
	ld.global.f32 	%f55, [%rd29+12];
	ld.shared.f32 	%f56, [%r80+12];
	sub.f32 	%f57, %f55, %f56;
	fma.rn.f32 	%f94, %f57, %f57, %f54;
	add.s32 	%r81, %r81, 8;
	add.s64 	%rd29, %rd29, 32;
	add.s32 	%r80, %r80, 32;
	setp.ne.s32 	%p13, %r81, 0;
	mov.u32 	%r83, %r11;
	@%p13 bra 	$L__BB0_9;
$L__BB0_10:
	setp.eq.s32 	%p14, %r8, 0;
	@%p14 bra 	$L__BB0_18;
	setp.lt.u32 	%p15, %r9, 3;
	@%p15 bra 	$L__BB0_13;
	cvt.u64.u32 	%rd17, %r83;
	add.s64 	%rd18, %rd17, %rd4;
	shl.b64 	%rd19, %rd18, 2;
	add.s64 	%rd20, %rd1, %rd19;
	ld.global.f32 	%f59, [%rd20];
	add.s32 	%r64, %r83, %r17;
	shl.b32 	%r65, %r64, 2;
	mov.u32 	%r66, s_centroids;
	add.s32 	%r67, %r66, %r65;
	ld.shared.f32 	%f60, [%r67];
	sub.f32 	%f61, %f59, %f60;
	fma.rn.f32 	%f62, %f61, %f61, %f94;
	ld.global.f32 	%f63, [%rd20+4];
	ld.shared.f32 	%f64, [%r67+4];
	sub.f32 	%f65, %f63, %f64;
	fma.rn.f32 	%f66, %f65, %f65, %f62;
	ld.global.f32 	%f67, [%rd20+8];
	ld.shared.f32 	%f68, [%r67+8];
	sub.f32 	%f69, %f67, %f68;
	fma.rn.f32 	%f70, %f69, %f69, %f66;
	ld.global.f32 	%f71, [%rd20+12];
	ld.shared.f32 	%f72, [%r67+12];
	sub.f32 	%f73, %f71, %f72;
	fma.rn.f32 	%f94, %f73, %f73, %f70;
	add.s32 	%r83, %r83, 4;
$L__BB0_13:
	setp.eq.s32 	%p16, %r10, 0;
	@%p16 bra 	$L__BB0_18;
	setp.eq.s32 	%p17, %r10, 1;
	@%p17 bra 	$L__BB0_16;
	cvt.u64.u32 	%rd21, %r83;
	add.s64 	%rd22, %rd21, %rd4;
	shl.b64 	%rd23, %rd22, 2;
	add.s64 	%rd24, %rd1, %rd23;
	ld.global.f32 	%f75, [%rd24];
	add.s32 	%r68, %r83, %r17;
	shl.b32 	%r69, %r68, 2;
	mov.u32 	%r70, s_centroids;
	add.s32 	%r71, %r70, %r69;
	ld.shared.f32 	%f76, [%r71];
	sub.f32 	%f77, %f75, %f76;
	fma.rn.f32 	%f78, %f77, %f77, %f94;
	ld.global.f32 	%f79, [%rd24+4];
	ld.shared.f32 	%f80, [%r71+4];
	sub.f32 	%f81, %f79, %f80;
	fma.rn.f32 	%f94, %f81, %f81, %f78;
	add.s32 	%r83, %r83, 2;
$L__BB0_16:
	setp.eq.s32 	%p18, %r12, 0;
	@%p18 bra 	$L__BB0_18;
	cvt.u64.u32 	%rd25, %r83;
	add.s64 	%rd26, %rd25, %rd4;
	shl.b64 	%rd27, %rd26, 2;
	add.s64 	%rd28, %rd1, %rd27;
	ld.global.f32 	%f82, [%rd28];
	add.s32 	%r72, %r83, %r17;
	shl.b32 	%r73, %r72, 2;
	mov.u32 	%r74, s_centroids;
	add.s32 	%r75, %r74, %r73;
	ld.shared.f32 	%f83, [%r75];
	sub.f32 	%f84, %f82, %f83;
	fma.rn.f32 	%f94, %f84, %f84, %f94;
$L__BB0_18:
	sqrt.rn.f32 	%f85, %f94;
	setp.lt.f32 	%p19, %f85, %f86;
	add.s32 	%r78, %r78, 1;
	selp.f32 	%f86, %f85, %f86, %p19;
	selp.b32 	%r93, %r78, %r93, %p19;
	setp.eq.s32 	%p20, %r78, %r48;
	@%p20 bra 	$L__BB0_25;
	bra.uni 	$L__BB0_7;
$L__BB0_19:
	and.b32  	%r30, %r48, 3;
	setp.lt.u32 	%p6, %r48, 4;
	mov.f32 	%f96, 0f7F7FFFFF;
	mov.b32 	%r90, 0;
	mov.u32 	%r93, %r7;
	@%p6 bra 	$L__BB0_22;
	and.b32  	%r90, %r48, 2147483644;
	mov.f32 	%f96, 0f7F7FFFFF;
	mov.b32 	%r85, 0;
	mov.u32 	%r93, %r7;
$L__BB0_21:
	setp.gt.f32 	%p7, %f96, 0f00000000;
	add.s32 	%r58, %r85, 1;
	selp.f32 	%f96, 0f00000000, %f96, %p7;
	selp.b32 	%r93, %r58, %r93, %p7;
	add.s32 	%r85, %r85, 4;
	setp.ne.s32 	%p8, %r85, %r90;
	@%p8 bra 	$L__BB0_21;
$L__BB0_22:
	setp.eq.s32 	%p9, %r30, 0;
	@%p9 bra 	$L__BB0_25;
	mov.b32 	%r92, 0;
$L__BB0_24:
	.pragma "nounroll";
	setp.gt.f32 	%p10, %f96, 0f00000000;
	add.s32 	%r90, %r90, 1;
	selp.f32 	%f96, 0f00000000, %f96, %p10;
	selp.b32 	%r93, %r90, %r93, %p10;
	add.s32 	%r92, %r92, 1;
	setp.ne.s32 	%p11, %r92, %r30;
	@%p11 bra 	$L__BB0_24;
$L__BB0_25:
	setp.eq.s32 	%p21, %r7, %r93;
	@%p21 bra 	$L__BB0_27;
	atom.global.add.u32 	%r76, [d_changes], 1;
$L__BB0_27:
	st.global.u32 	[%rd3], %r93;
$L__BB0_28:
	ret;

}
	// .globl	_Z21recalculatesCentroidsPfPiiiiS_S0_
.visible .entry _Z21recalculatesCentroidsPfPiiiiS_S0_(
	.param .u64 .ptr .align 1 _Z21recalculatesCentroidsPfPiiiiS_S0__param_0,
	.param .u64 .ptr .align 1 _Z21recalculatesCentroidsPfPiiiiS_S0__param_1,
	.param .u32 _Z21recalculatesCentroidsPfPiiiiS_S0__param_2,
	.param .u32 _Z21recalculatesCentroidsPfPiiiiS_S0__param_3,
	.param .u32 _Z21recalculatesCentroidsPfPiiiiS_S0__param_4,
	.param .u64 .ptr .align 1 _Z21recalculatesCentroidsPfPiiiiS_S0__param_5,
	.param .u64 .ptr .align 1 _Z21recalculatesCentroidsPfPiiiiS_S0__param_6
)
{
	.reg .pred 	%p<11>;
	.reg .b32 	%r<51>;
	.reg .b32 	%f<59>;
	.reg .b64 	%rd<30>;

	ld.param.u64 	%rd6, [_Z21recalculatesCentroidsPfPiiiiS_S0__param_0];
	ld.param.u64 	%rd4, [_Z21recalculatesCentroidsPfPiiiiS_S0__param_1];
	ld.param.u32 	%r31, [_Z21recalculatesCentroidsPfPiiiiS_S0__param_2];
	ld.param.u32 	%r30, [_Z21recalculatesCentroidsPfPiiiiS_S0__param_3];
	ld.param.u64 	%rd7, [_Z21recalculatesCentroidsPfPiiiiS_S0__param_5];
	ld.param.u64 	%rd5, [_Z21recalculatesCentroidsPfPiiiiS_S0__param_6];
	cvta.to.global.u64 	%rd1, %rd7;
	cvta.to.global.u64 	%rd2, %rd6;
	mov.u32 	%r32, %ctaid.x;
	mov.u32 	%r33, %ntid.x;
	mov.u32 	%r34, %tid.x;
	mad.lo.s32 	%r1, %r32, %r33, %r34;
	setp.ge.s32 	%p1, %r1, %r31;
	@%p1 bra 	$L__BB1_15;
	cvta.to.global.u64 	%rd8, %rd4;
	mul.wide.s32 	%rd9, %r1, 4;
	add.s64 	%rd10, %rd8, %rd9;
	ld.global.u32 	%r2, [%rd10];
	setp.lt.s32 	%p2, %r30, 1;
	@%p2 bra 	$L__BB1_14;
	add.s32 	%r36, %r2, -1;
	mul.lo.s32 	%r3, %r36, %r30;
	mul.lo.s32 	%r4, %r30, %r1;
	and.b32  	%r5, %r30, 15;
	setp.lt.u32 	%p3, %r30, 16;
	mov.b32 	%r46, 0;
	@%p3 bra 	$L__BB1_5;
	and.b32  	%r46, %r30, 2147483632;
	neg.s32 	%r44, %r46;
	add.s64 	%rd3, %rd2, 32;
	mov.u32 	%r42, %r4;
	mov.u32 	%r43, %r3;
$L__BB1_4:
	.pragma "nounroll";
	mul.wide.s32 	%rd11, %r43, 4;
	add.s64 	%rd12, %rd1, %rd11;
	mul.wide.s32 	%rd13, %r42, 4;
	add.s64 	%rd14, %rd3, %rd13;
	ld.global.f32 	%f1, [%rd14+-32];
	atom.global.add.f32 	%f2, [%rd12], %f1;
	ld.global.f32 	%f3, [%rd14+-28];
	atom.global.add.f32 	%f4, [%rd12+4], %f3;
	ld.global.f32 	%f5, [%rd14+-24];
	atom.global.add.f32 	%f6, [%rd12+8], %f5;
	ld.global.f32 	%f7, [%rd14+-20];
	atom.global.add.f32 	%f8, [%rd12+12], %f7;
	ld.global.f32 	%f9, [%rd14+-16];
	atom.global.add.f32 	%f10, [%rd12+16], %f9;
	ld.global.f32 	%f11, [%rd14+-12];
	atom.global.add.f32 	%f12, [%rd12+20], %f11;
	ld.global.f32 	%f13, [%rd14+-8];
	atom.global.add.f32 	%f14, [%rd12+24], %f13;
	ld.global.f32 	%f15, [%rd14+-4];
	atom.global.add.f32 	%f16, [%rd12+28], %f15;
	ld.global.f32 	%f17, [%rd14];
	atom.global.add.f32 	%f18, [%rd12+32], %f17;
	ld.global.f32 	%f19, [%rd14+4];
	atom.global.add.f32 	%f20, [%rd12+36], %f19;
	ld.global.f32 	%f21, [%rd14+8];
	atom.global.add.f32 	%f22, [%rd12+40], %f21;
	ld.global.f32 	%f23, [%rd14+12];
	atom.global.add.f32 	%f24, [%rd12+44], %f23;
	ld.global.f32 	%f25, [%rd14+16];
	atom.global.add.f32 	%f26, [%rd12+48], %f25;
	ld.global.f32 	%f27, [%rd14+20];
	atom.global.add.f32 	%f28, [%rd12+52], %f27;
	ld.global.f32 	%f29, [%rd14+24];
	atom.global.add.f32 	%f30, [%rd12+56], %f29;
	ld.global.f32 	%f31, [%rd14+28];
	atom.global.add.f32 	%f32, [%rd12+60], %f31;
	add.s32 	%r44, %r44, 16;
	add.s32 	%r43, %r43, 16;
	add.s32 	%r42, %r42, 16;
	setp.ne.s32 	%p4, %r44, 0;
	@%p4 bra 	$L__BB1_4;
$L__BB1_5:
	setp.eq.s32 	%p5, %r5, 0;
	@%p5 bra 	$L__BB1_14;
	and.b32  	%r15, %r30, 7;
	setp.lt.u32 	%p6, %r5, 8;
	@%p6 bra 	$L__BB1_8;
	add.s32 	%r37, %r46, %r3;
	mul.wide.s32 	%rd15, %r37, 4;
	add.s64 	%rd16, %rd1, %rd15;
	add.s32 	%r38, %r46, %r4;
	mul.wide.s32 	%rd17, %r38, 4;
	add.s64 	%rd18, %rd2, %rd17;
	ld.global.f32 	%f33, [%rd18];
	atom.global.add.f32 	%f34, [%rd16], %f33;
	ld.global.f32 	%f35, [%rd18+4];
	atom.global.add.f32 	%f36, [%rd16+4], %f35;
	ld.global.f32 	%f37, [%rd18+8];
	atom.global.add.f32 	%f38, [%rd16+8], %f37;
	ld.global.f32 	%f39, [%rd18+12];
	atom.global.add.f32 	%f40, [%rd16+12], %f39;
	ld.global.f32 	%f41, [%rd18+16];
	atom.global.add.f32 	%f42, [%rd16+16], %f41;
	ld.global.f32 	%f43, [%rd18+20];
	atom.global.add.f32 	%f44, [%rd16+20], %f43;
	ld.global.f32 	%f45, [%rd18+24];
	atom.global.add.f32 	%f46, [%rd16+24], %f45;
	ld.global.f32 	%f47, [%rd18+28];
	atom.global.add.f32 	%f48, [%rd16+28], %f47;
	add.s32 	%r46, %r46, 8;
$L__BB1_8:
	setp.eq.s32 	%p7, %r15, 0;
	@%p7 bra 	$L__BB1_14;
	and.b32  	%r18, %r30, 3;
	setp.lt.u32 	%p8, %r15, 4;
	@%p8 bra 	$L__BB1_11;
	add.s32 	%r39, %r46, %r3;
	mul.wide.s32 	%rd19, %r39, 4;
	add.s64 	%rd20, %rd1, %rd19;
	add.s32 	%r40, %r46, %r4;
	mul.wide.s32 	%rd21, %r40, 4;
	add.s64 	%rd22, %rd2, %rd21;
	ld.global.f32 	%f49, [%rd22];
	atom.global.add.f32 	%f50, [%rd20], %f49;
	ld.global.f32 	%f51, [%rd22+4];
	atom.global.add.f32 	%f52, [%rd20+4], %f51;
	ld.global.f32 	%f53, [%rd22+8];
	atom.global.add.f32 	%f54, [%rd20+8], %f53;
	ld.global.f32 	%f55, [%rd22+12];
	atom.global.add.f32 	%f56, [%rd20+12], %f55;
	add.s32 	%r46, %r46, 4;
$L__BB1_11:
	setp.eq.s32 	%p9, %r18, 0;
	@%p9 bra 	$L__BB1_14;
	add.s32 	%r50, %r46, %r4;
	add.s32 	%r49, %r46, %r3;
	neg.s32 	%r48, %r18;
$L__BB1_13:
	.pragma "nounroll";
	mul.wide.s32 	%rd23, %r50, 4;
	add.s64 	%rd24, %rd2, %rd23;
	mul.wide.s32 	%rd25, %r49, 4;
	add.s64 	%rd26, %rd1, %rd25;
	ld.global.f32 	%f57, [%rd24];
	atom.global.add.f32 	%f58, [%rd26], %f57;
	add.s32 	%r50, %r50, 1;
	add.s32 	%r49, %r49, 1;
	add.s32 	%r48, %r48, 1;
	setp.ne.s32 	%p10, %r48, 0;
	@%p10 bra 	$L__BB1_13;
$L__BB1_14:
	cvta.to.global.u64 	%rd27, %rd5;
	mul.wide.s32 	%rd28, %r2, 4;
	add.s64 	%rd29, %rd27, %rd28;
	atom.global.add.u32 	%r41, [%rd29+-4], 1;
$L__BB1_15:
	ret;

}
	// .globl	_Z15updateCentroidsPfPiii
.visible .entry _Z15updateCentroidsPfPiii(
	.param .u64 .ptr .align 1 _Z15updateCentroidsPfPiii_param_0,
	.param .u64 .ptr .align 1 _Z15updateCentroidsPfPiii_param_1,
	.param .u32 _Z15updateCentroidsPfPiii_param_2,
	.param .u32 _Z15updateCentroidsPfPiii_param_3
)
{
	.reg .pred 	%p<12>;
	.reg .b32 	%r<46>;
	.reg .b32 	%f<46>;
	.reg .b64 	%rd<16>;

	ld.param.u64 	%rd5, [_Z15updateCentroidsPfPiii_param_0];
	ld.param.u64 	%rd4, [_Z15updateCentroidsPfPiii_param_1];
	ld.param.u32 	%r16, [_Z15updateCentroidsPfPiii_param_2];
	ld.param.u32 	%r17, [_Z15updateCentroidsPfPiii_param_3];
	cvta.to.global.u64 	%rd1, %rd5;
	mov.u32 	%r18, %ctaid.x;
	mov.u32 	%r19, %ntid.x;
	mov.u32 	%r20, %tid.x;
	mad.lo.s32 	%r1, %r18, %r19, %r20;
	setp.ge.s32 	%p1, %r1, %r17;
	setp.lt.s32 	%p2, %r16, 1;
	or.pred  	%p3, %p1, %p2;
	@%p3 bra 	$L__BB2_12;
	cvta.to.global.u64 	%rd6, %rd4;
	mul.lo.s32 	%r2, %r16, %r1;
	mul.wide.s32 	%rd7, %r1, 4;
	add.s64 	%rd2, %rd6, %rd7;
	and.b32  	%r3, %r16, 7;
	setp.lt.u32 	%p4, %r16, 8;
	mov.b32 	%r44, 0;
	@%p4 bra 	$L__BB2_4;
	and.b32  	%r44, %r16, 2147483640;
	neg.s32 	%r42, %r44;
	add.s64 	%rd3, %rd1, 16;
	mov.u32 	%r41, %r2;
$L__BB2_3:
	.pragma "nounroll";
	mul.wide.s32 	%rd8, %r41, 4;
	add.s64 	%rd9, %rd3, %rd8;
	ld.global.f32 	%f1, [%rd9+-16];
	ld.global.u32 	%r22, [%rd2];
	cvt.rn.f32.s32 	%f2, %r22;
	div.rn.f32 	%f3, %f1, %f2;
	st.global.f32 	[%rd9+-16], %f3;
	ld.global.f32 	%f4, [%rd9+-12];
	ld.global.u32 	%r23, [%rd2];
	cvt.rn.f32.s32 	%f5, %r23;
	div.rn.f32 	%f6, %f4, %f5;
	st.global.f32 	[%rd9+-12], %f6;
	ld.global.f32 	%f7, [%rd9+-8];
	ld.global.u32 	%r24, [%rd2];
	cvt.rn.f32.s32 	%f8, %r24;
	div.rn.f32 	%f9, %f7, %f8;
	st.global.f32 	[%rd9+-8], %f9;
	ld.global.f32 	%f10, [%rd9+-4];
	ld.global.u32 	%r25, [%rd2];
	cvt.rn.f32.s32 	%f11, %r25;
	div.rn.f32 	%f12, %f10, %f11;
	st.global.f32 	[%rd9+-4], %f12;
	ld.global.f32 	%f13, [%rd9];
	ld.global.u32 	%r26, [%rd2];
	cvt.rn.f32.s32 	%f14, %r26;
	div.rn.f32 	%f15, %f13, %f14;
	st.global.f32 	[%rd9], %f15;
	ld.global.f32 	%f16, [%rd9+4];
	ld.global.u32 	%r27, [%rd2];
	cvt.rn.f32.s32 	%f17, %r27;
	div.rn.f32 	%f18, %f16, %f17;
	st.global.f32 	[%rd9+4], %f18;
	ld.global.f32 	%f19, [%rd9+8];
	ld.global.u32 	%r28, [%rd2];
	cvt.rn.f32.s32 	%f20, %r28;
	div.rn.f32 	%f21, %f19, %f20;
	st.global.f32 	[%rd9+8], %f21;
	ld.global.f32 	%f22, [%rd9+12];
	ld.global.u32 	%r29, [%rd2];
	cvt.rn.f32.s32 	%f23, %r29;
	div.rn.f32 	%f24, %f22, %f23;
	st.global.f32 	[%rd9+12], %f24;
	add.s32 	%r42, %r42, 8;
	add.s32 	%r41, %r41, 8;
	setp.ne.s32 	%p5, %r42, 0;
	@%p5 bra 	$L__BB2_3;
$L__BB2_4:
	setp.eq.s32 	%p6, %r3, 0;
	@%p6 bra 	$L__BB2_12;
	and.b32  	%r11, %r16, 3;
	setp.lt.u32 	%p7, %r3, 4;
	@%p7 bra 	$L__BB2_7;
	add.s32 	%r30, %r44, %r2;
	mul.wide.s32 	%rd10, %r30, 4;
	add.s64 	%rd11, %rd1, %rd10;
	ld.global.f32 	%f25, [%rd11];
	ld.global.u32 	%r31, [%rd2];
	cvt.rn.f32.s32 	%f26, %r31;
	div.rn.f32 	%f27, %f25, %f26;
	st.global.f32 	[%rd11], %f27;
	ld.global.f32 	%f28, [%rd11+4];
	ld.global.u32 	%r32, [%rd2];
	cvt.rn.f32.s32 	%f29, %r32;
	div.rn.f32 	%f30, %f28, %f29;
	st.global.f32 	[%rd11+4], %f30;
	ld.global.f32 	%f31, [%rd11+8];
	ld.global.u32 	%r33, [%rd2];
	cvt.rn.f32.s32 	%f32, %r33;
	div.rn.f32 	%f33, %f31, %f32;
	st.global.f32 	[%rd11+8], %f33;
	ld.global.f32 	%f34, [%rd11+12];
	ld.global.u32 	%r34, [%rd2];
	cvt.rn.f32.s32 	%f35, %r34;
	div.rn.f32 	%f36, %f34, %f35;
	st.global.f32 	[%rd11+12], %f36;
	add.s32 	%r44, %r44, 4;
$L__BB2_7:
	setp.eq.s32 	%p8, %r11, 0;
	@%p8 bra 	$L__BB2_12;
	setp.eq.s32 	%p9, %r11, 1;
	@%p9 bra 	$L__BB2_10;
	add.s32 	%r35, %r44, %r2;
	mul.wide.s32 	%rd12, %r35, 4;
	add.s64 	%rd13, %rd1, %rd12;
	ld.global.f32 	%f37, [%rd13];
	ld.global.u32 	%r36, [%rd2];
	cvt.rn.f32.s32 	%f38, %r36;
	div.rn.f32 	%f39, %f37, %f38;
	st.global.f32 	[%rd13], %f39;
	ld.global.f32 	%f40, [%rd13+4];
	ld.global.u32 	%r37, [%rd2];
	cvt.rn.f32.s32 	%f41, %r37;
	div.rn.f32 	%f42, %f40, %f41;
	st.global.f32 	[%rd13+4], %f42;
	add.s32 	%r44, %r44, 2;
$L__BB2_10:
	and.b32  	%r38, %r16, 1;
	setp.eq.b32 	%p10, %r38, 1;
	not.pred 	%p11, %p10;
	@%p11 bra 	$L__BB2_12;
	add.s32 	%r39, %r44, %r2;
	mul.wide.s32 	%rd14, %r39, 4;
	add.s64 	%rd15, %rd1, %rd14;
	ld.global.f32 	%f43, [%rd15];
	ld.global.u32 	%r40, [%rd2];
	cvt.rn.f32.s32 	%f44, %r40;
	div.rn.f32 	%f45, %f43, %f44;
	st.global.f32 	[%rd15], %f45;
$L__BB2_12:
	ret;

}
	// .globl	_Z16calculateMaxDistPfS_S_ii
.visible .entry _Z16calculateMaxDistPfS_S_ii(
	.param .u64 .ptr .align 1 _Z16calculateMaxDistPfS_S_ii_param_0,
	.param .u64 .ptr .align 1 _Z16calculateMaxDistPfS_S_ii_param_1,
	.param .u64 .ptr .align 1 _Z16calculateMaxDistPfS_S_ii_param_2,
	.param .u32 _Z16calculateMaxDistPfS_S_ii_param_3,
	.param .u32 _Z16calculateMaxDistPfS_S_ii_param_4
)
{
	.reg .pred 	%p<13>;
	.reg .b32 	%r<34>;
	.reg .b32 	%f<145>;
	.reg .b64 	%rd<41>;

	ld.param.u64 	%rd16, [_Z16calculateMaxDistPfS_S_ii_param_0];
	ld.param.u64 	%rd17, [_Z16calculateMaxDistPfS_S_ii_param_1];
	ld.param.u64 	%rd18, [_Z16calculateMaxDistPfS_S_ii_param_2];
	ld.param.u32 	%r20, [_Z16calculateMaxDistPfS_S_ii_param_3];
	ld.param.u32 	%r21, [_Z16calculateMaxDistPfS_S_ii_param_4];
	mov.u32 	%r22, %ctaid.x;
	mov.u32 	%r23, %ntid.x;
	mov.u32 	%r24, %tid.x;
	mad.lo.s32 	%r1, %r22, %r23, %r24;
	setp.ge.s32 	%p1, %r1, %r21;
	@%p1 bra 	$L__BB3_17;
	cvta.to.global.u64 	%rd1, %rd16;
	cvta.to.global.u64 	%rd2, %rd17;
	mul.lo.s32 	%r25, %r20, %r1;
	cvt.s64.s32 	%rd3, %r25;
	setp.lt.s32 	%p2, %r20, 1;
	mov.f32 	%f144, 0f00000000;
	@%p2 bra 	$L__BB3_14;
	and.b32  	%r2, %r20, 15;
	setp.lt.u32 	%p3, %r20, 16;
	mov.f32 	%f144, 0f00000000;
	mov.b32 	%r30, 0;
	@%p3 bra 	$L__BB3_5;
	and.b32  	%r30, %r20, 2147483632;
	neg.s32 	%r28, %r30;
	shl.b64 	%rd19, %rd3, 2;
	add.s64 	%rd20, %rd19, 32;
	add.s64 	%rd38, %rd1, %rd20;
	add.s64 	%rd37, %rd2, %rd20;
	mov.f32 	%f144, 0f00000000;
$L__BB3_4:
	.pragma "nounroll";
	ld.global.f32 	%f20, [%rd38+-32];
	ld.global.f32 	%f21, [%rd37+-32];
	sub.f32 	%f22, %f20, %f21;
	fma.rn.f32 	%f23, %f22, %f22, %f144;
	ld.global.f32 	%f24, [%rd38+-28];
	ld.global.f32 	%f25, [%rd37+-28];
	sub.f32 	%f26, %f24, %f25;
	fma.rn.f32 	%f27, %f26, %f26, %f23;
	ld.global.f32 	%f28, [%rd38+-24];
	ld.global.f32 	%f29, [%rd37+-24];
	sub.f32 	%f30, %f28, %f29;
	fma.rn.f32 	%f31, %f30, %f30, %f27;
	ld.global.f32 	%f32, [%rd38+-20];
	ld.global.f32 	%f33, [%rd37+-20];
	sub.f32 	%f34, %f32, %f33;
	fma.rn.f32 	%f35, %f34, %f34, %f31;
	ld.global.f32 	%f36, [%rd38+-16];
	ld.global.f32 	%f37, [%rd37+-16];
	sub.f32 	%f38, %f36, %f37;
	fma.rn.f32 	%f39, %f38, %f38, %f35;
	ld.global.f32 	%f40, [%rd38+-12];
	ld.global.f32 	%f41, [%rd37+-12];
	sub.f32 	%f42, %f40, %f41;
	fma.rn.f32 	%f43, %f42, %f42, %f39;
	ld.global.f32 	%f44, [%rd38+-8];
	ld.global.f32 	%f45, [%rd37+-8];
	sub.f32 	%f46, %f44, %f45;
	fma.rn.f32 	%f47, %f46, %f46, %f43;
	ld.global.f32 	%f48, [%rd38+-4];
	ld.global.f32 	%f49, [%rd37+-4];
	sub.f32 	%f50, %f48, %f49;
	fma.rn.f32 	%f51, %f50, %f50, %f47;
	ld.global.f32 	%f52, [%rd38];
	ld.global.f32 	%f53, [%rd37];
	sub.f32 	%f54, %f52, %f53;
	fma.rn.f32 	%f55, %f54, %f54, %f51;
	ld.global.f32 	%f56, [%rd38+4];
	ld.global.f32 	%f57, [%rd37+4];
	sub.f32 	%f58, %f56, %f57;
	fma.rn.f32 	%f59, %f58, %f58, %f55;
	ld.global.f32 	%f60, [%rd38+8];
	ld.global.f32 	%f61, [%rd37+8];
	sub.f32 	%f62, %f60, %f61;
	fma.rn.f32 	%f63, %f62, %f62, %f59;
	ld.global.f32 	%f64, [%rd38+12];
	ld.global.f32 	%f65, [%rd37+12];
	sub.f32 	%f66, %f64, %f65;
	fma.rn.f32 	%f67, %f66, %f66, %f63;
	ld.global.f32 	%f68, [%rd38+16];
	ld.global.f32 	%f69, [%rd37+16];
	sub.f32 	%f70, %f68, %f69;
	fma.rn.f32 	%f71, %f70, %f70, %f67;
	ld.global.f32 	%f72, [%rd38+20];
	ld.global.f32 	%f73, [%rd37+20];
	sub.f32 	%f74, %f72, %f73;
	fma.rn.f32 	%f75, %f74, %f74, %f71;
	ld.global.f32 	%f76, [%rd38+24];
	ld.global.f32 	%f77, [%rd37+24];
	sub.f32 	%f78, %f76, %f77;
	fma.rn.f32 	%f79, %f78, %f78, %f75;
	ld.global.f32 	%f80, [%rd38+28];
	ld.global.f32 	%f81, [%rd37+28];
	sub.f32 	%f82, %f80, %f81;
	fma.rn.f32 	%f144, %f82, %f82, %f79;
	add.s32 	%r28, %r28, 16;
	add.s64 	%rd38, %rd38, 64;
	add.s64 	%rd37, %rd37, 64;
	setp.ne.s32 	%p4, %r28, 0;
	@%p4 bra 	$L__BB3_4;
$L__BB3_5:
	setp.eq.s32 	%p5, %r2, 0;
	@%p5 bra 	$L__BB3_14;
	and.b32  	%r8, %r20, 7;
	setp.lt.u32 	%p6, %r2, 8;
	@%p6 bra 	$L__BB3_8;
	cvt.u64.u32 	%rd21, %r30;
	add.s64 	%rd22, %rd21, %rd3;
	shl.b64 	%rd23, %rd22, 2;
	add.s64 	%rd24, %rd1, %rd23;
	ld.global.f32 	%f84, [%rd24];
	add.s64 	%rd25, %rd2, %rd23;
	ld.global.f32 	%f85, [%rd25];
	sub.f32 	%f86, %f84, %f85;
	fma.rn.f32 	%f87, %f86, %f86, %f144;
	ld.global.f32 	%f88, [%rd24+4];
	ld.global.f32 	%f89, [%rd25+4];
	sub.f32 	%f90, %f88, %f89;
	fma.rn.f32 	%f91, %f90, %f90, %f87;
	ld.global.f32 	%f92, [%rd24+8];
	ld.global.f32 	%f93, [%rd25+8];
	sub.f32 	%f94, %f92, %f93;
	fma.rn.f32 	%f95, %f94, %f94, %f91;
	ld.global.f32 	%f96, [%rd24+12];
	ld.global.f32 	%f97, [%rd25+12];
	sub.f32 	%f98, %f96, %f97;
	fma.rn.f32 	%f99, %f98, %f98, %f95;
	ld.global.f32 	%f100, [%rd24+16];
	ld.global.f32 	%f101, [%rd25+16];
	sub.f32 	%f102, %f100, %f101;
	fma.rn.f32 	%f103, %f102, %f102, %f99;
	ld.global.f32 	%f104, [%rd24+20];
	ld.global.f32 	%f105, [%rd25+20];
	sub.f32 	%f106, %f104, %f105;
	fma.rn.f32 	%f107, %f106, %f106, %f103;
	ld.global.f32 	%f108, [%rd24+24];
	ld.global.f32 	%f109, [%rd25+24];
	sub.f32 	%f110, %f108, %f109;
	fma.rn.f32 	%f111, %f110, %f110, %f107;
	ld.global.f32 	%f112, [%rd24+28];
	ld.global.f32 	%f113, [%rd25+28];
	sub.f32 	%f114, %f112, %f113;
	fma.rn.f32 	%f144, %f114, %f114, %f111;
	add.s32 	%r30, %r30, 8;
$L__BB3_8:
	setp.eq.s32 	%p7, %r8, 0;
	@%p7 bra 	$L__BB3_14;
	and.b32  	%r11, %r20, 3;
	setp.lt.u32 	%p8, %r8, 4;
	@%p8 bra 	$L__BB3_11;
	cvt.u64.u32 	%rd26, %r30;
	add.s64 	%rd27, %rd26, %rd3;
	shl.b64 	%rd28, %rd27, 2;
	add.s64 	%rd29, %rd1, %rd28;
	ld.global.f32 	%f116, [%rd29];
	add.s64 	%rd30, %rd2, %rd28;
	ld.global.f32 	%f117, [%rd30];
	sub.f32 	%f118, %f116, %f117;
	fma.rn.f32 	%f119, %f118, %f118, %f144;
	ld.global.f32 	%f120, [%rd29+4];
	ld.global.f32 	%f121, [%rd30+4];
	sub.f32 	%f122, %f120, %f121;
	fma.rn.f32 	%f123, %f122, %f122, %f119;
	ld.global.f32 	%f124, [%rd29+8];
	ld.global.f32 	%f125, [%rd30+8];
	sub.f32 	%f126, %f124, %f125;
	fma.rn.f32 	%f127, %f126, %f126, %f123;
	ld.global.f32 	%f128, [%rd29+12];
	ld.global.f32 	%f129, [%rd30+12];
	sub.f32 	%f130, %f128, %f129;
	fma.rn.f32 	%f144, %f130, %f130, %f127;
	add.s32 	%r30, %r30, 4;
$L__BB3_11:
	setp.eq.s32 	%p9, %r11, 0;
	@%p9 bra 	$L__BB3_14;
	cvt.u64.u32 	%rd31, %r30;
	add.s64 	%rd32, %rd3, %rd31;
	shl.b64 	%rd33, %rd32, 2;
	add.s64 	%rd40, %rd2, %rd33;
	add.s64 	%rd39, %rd1, %rd33;
	neg.s32 	%r32, %r11;
$L__BB3_13:
	.pragma "nounroll";
	ld.global.f32 	%f131, [%rd39];
	ld.global.f32 	%f132, [%rd40];
	sub.f32 	%f133, %f131, %f132;
	fma.rn.f32 	%f144, %f133, %f133, %f144;
	add.s64 	%rd40, %rd40, 4;
	add.s64 	%rd39, %rd39, 4;
	add.s32 	%r32, %r32, 1;
	setp.ne.s32 	%p10, %r32, 0;
	@%p10 bra 	$L__BB3_13;
$L__BB3_14:
	sqrt.rn.f32 	%f14, %f144;
	cvta.to.global.u64 	%rd34, %rd18;
	mul.wide.s32 	%rd35, %r1, 4;
	add.s64 	%rd36, %rd34, %rd35;
	st.global.f32 	[%rd36], %f14;
	ld.global.f32 	%f15, [d_maxDist];
	setp.leu.f32 	%p11, %f14, %f15;
	@%p11 bra 	$L__BB3_17;
	mov.b32 	%r33, %f15;
$L__BB3_16:
	mov.b32 	%f134, %r33;
	max.f32 	%f135, %f14, %f134;
	mov.b32 	%r27, %f135;
	atom.relaxed.global.cas.b32 	%r19, [d_maxDist], %r33, %r27;
	setp.ne.s32 	%p12, %r33, %r19;
	mov.u32 	%r33, %r19;
	@%p12 bra 	$L__BB3_16;
$L__BB3_17:
	ret;

}


// ===== COMPILED SASS (sm_100) =====

	.target	sm_100

	.elftype	@"ET_EXEC"


//--------------------- .note.nv.tkinfo           --------------------------
	.section	.note.nv.tkinfo,"",@"SHT_NOTE"
	.sectionflags	@"SHF_NOTE_NV_TKINFO"
	.tkinfo
        /*0018*/ 	.word	0x00000002
        /*0030*/ 	.string	""
        /*0030*/ 	.string	"ptxas"
        /*0030*/ 	.string	"Cuda compilation tools, release 13.0, V13.0.88"
        /*0030*/ 	.string	"Build cuda_13.0.r13.0/compiler.36424714_0"
        /*0030*/ 	.string	"-arch sm_100 -m 64 "



//--------------------- .note.nv.cuinfo           --------------------------
	.section	.note.nv.cuinfo,"",@"SHT_NOTE"
	.sectionflags	@"SHF_NOTE_NV_CUINFO"
        /*0018*/ 	.short	0x0002
        /*001a*/ 	.short	0x0064
        /*001c*/ 	.short	0x0082
	.zero		2


//--------------------- .nv.info                  --------------------------
	.section	.nv.info,"",@"SHT_CUDA_INFO"
	.align	4


	//----- nvinfo : EIATTR_REGCOUNT
	.align		4
        /*0000*/ 	.byte	0x04, 0x2f
        /*0002*/ 	.short	(.L_3 - .L_2)
	.align		4
.L_2:
        /*0004*/ 	.word	index@(_Z31distanceCalculationForEachPointPfS_Piiiii)
        /*0008*/ 	.word	0x00000020


	//----- nvinfo : EIATTR_FRAME_SIZE
	.align		4
.L_3:
        /*000c*/ 	.byte	0x04, 0x11
        /*000e*/ 	.short	(.L_5 - .L_4)
	.align		4
.L_4:
        /*0010*/ 	.word	index@($__internal_2_$__cuda_sm20_sqrt_rn_f32_slowpath)
        /*0014*/ 	.word	0x00000000


	//----- nvinfo : EIATTR_FRAME_SIZE
	.align		4
.L_5:
        /*0018*/ 	.byte	0x04, 0x11
        /*001a*/ 	.short	(.L_7 - .L_6)
	.align		4
.L_6:
        /*001c*/ 	.word	index@(_Z31distanceCalculationForEachPointPfS_Piiiii)
        /*0020*/ 	.word	0x00000000


	//----- nvinfo : EIATTR_REGCOUNT
	.align		4
.L_7:
        /*0024*/ 	.byte	0x04, 0x2f
        /*0026*/ 	.short	(.L_9 - .L_8)
	.align		4
.L_8:
        /*0028*/ 	.word	index@(_Z21recalculatesCentroidsPfPiiiiS_S0_)
        /*002c*/ 	.word	0x0000001a


	//----- nvinfo : EIATTR_FRAME_SIZE
	.align		4
.L_9:
        /*0030*/ 	.byte	0x04, 0x11
        /*0032*/ 	.short	(.L_11 - .L_10)
	.align		4
.L_10:
        /*0034*/ 	.word	index@(_Z21recalculatesCentroidsPfPiiiiS_S0_)
        /*0038*/ 	.word	0x00000000


	//----- nvinfo : EIATTR_REGCOUNT
	.align		4
.L_11:
        /*003c*/ 	.byte	0x04, 0x2f
        /*003e*/ 	.short	(.L_13 - .L_12)
	.align		4
.L_12:
        /*0040*/ 	.word	index@(_Z15updateCentroidsPfPiii)
        /*0044*/ 	.word	0x00000016


	//----- nvinfo : EIATTR_FRAME_SIZE
	.align		4
.L_13:
        /*0048*/ 	.byte	0x04, 0x11
        /*004a*/ 	.short	(.L_15 - .L_14)
	.align		4
.L_14:
        /*004c*/ 	.word	index@($__internal_1_$__cuda_sm3x_div_rn_noftz_f32_slowpath)
        /*0050*/ 	.word	0x00000000


	//----- nvinfo : EIATTR_FRAME_SIZE
	.align		4
.L_15:
        /*0054*/ 	.byte	0x04, 0x11
        /*0056*/ 	.short	(.L_17 - .L_16)
	.align		4
.L_16:
        /*0058*/ 	.word	index@(_Z15updateCentroidsPfPiii)
        /*005c*/ 	.word	0x00000000


	//----- nvinfo : EIATTR_REGCOUNT
	.align		4
.L_17:
        /*0060*/ 	.byte	0x04, 0x2f
        /*0062*/ 	.short	(.L_19 - .L_18)
	.align		4
.L_18:
        /*0064*/ 	.word	index@(_Z16calculateMaxDistPfS_S_ii)
        /*0068*/ 	.word	0x0000001d


	//----- nvinfo : EIATTR_FRAME_SIZE
	.align		4
.L_19:
        /*006c*/ 	.byte	0x04, 0x11
        /*006e*/ 	.short	(.L_21 - .L_20)
	.align		4
.L_20:
        /*0070*/ 	.word	index@($__internal_0_$__cuda_sm20_sqrt_rn_f32_slowpath)
        /*0074*/ 	.word	0x00000000


	//----- nvinfo : EIATTR_FRAME_SIZE
	.align		4
.L_21:
        /*0078*/ 	.byte	0x04, 0x11
        /*007a*/ 	.short	(.L_23 - .L_22)
	.align		4
.L_22:
        /*007c*/ 	.word	index@(_Z16calculateMaxDistPfS_S_ii)
        /*0080*/ 	.word	0x00000000


	//----- nvinfo : EIATTR_MIN_STACK_SIZE
	.align		4
.L_23:
        /*0084*/ 	.byte	0x04, 0x12
        /*0086*/ 	.short	(.L_25 - .L_24)
	.align		4
.L_24:
        /*0088*/ 	.word	index@(_Z16calculateMaxDistPfS_S_ii)
        /*008c*/ 	.word	0x00000000


	//----- nvinfo : EIATTR_MIN_STACK_SIZE
	.align		4
.L_25:
        /*0090*/ 	.byte	0x04, 0x12
        /*0092*/ 	.short	(.L_27 - .L_26)
	.align		4
.L_26:
        /*0094*/ 	.word	index@(_Z15updateCentroidsPfPiii)
        /*0098*/ 	.word	0x00000000


	//----- nvinfo : EIATTR_MIN_STACK_SIZE
	.align		4
.L_27:
        /*009c*/ 	.byte	0x04, 0x12
        /*009e*/ 	.short	(.L_29 - .L_28)
	.align		4
.L_28:
        /*00a0*/ 	.word	index@(_Z21recalculatesCentroidsPfPiiiiS_S0_)
        /*00a4*/ 	.word	0x00000000


	//----- nvinfo : EIATTR_MIN_STACK_SIZE
	.align		4
.L_29:
        /*00a8*/ 	.byte	0x04, 0x12
        /*00aa*/ 	.short	(.L_31 - .L_30)
	.align		4
.L_30:
        /*00ac*/ 	.word	index@(_Z31distanceCalculationForEachPointPfS_Piiiii)
        /*00b0*/ 	.word	0x00000000
.L_31:


//--------------------- .nv.compat                --------------------------
	.section	.nv.compat,"",@"SHT_CUDA_COMPAT_INFO"
	.align	4
        /*0000*/ 	.byte	0x02, 0x09, 0x00, 0x00, 0x02, 0x02, 0x01, 0x00, 0x02, 0x05, 0x05, 0x00, 0x03, 0x07, 0x01, 0x01
        /*0010*/ 	.byte	0x02, 0x03, 0x00, 0x00, 0x02, 0x06, 0x01, 0x00, 0x04, 0x0b, 0x08, 0x00, 0x01, 0x00, 0x00, 0x00
        /*0020*/ 	.byte	0x00, 0x00, 0x00, 0x00


//--------------------- .nv.info._Z16calculateMaxDistPfS_S_ii --------------------------
	.section	.nv.info._Z16calculateMaxDistPfS_S_ii,"",@"SHT_CUDA_INFO"
	.sectionflags	@""
	.align	4


	//----- nvinfo : EIATTR_CUDA_API_VERSION
	.align		4
        /*0000*/ 	.byte	0x04, 0x37
        /*0002*/ 	.short	(.L_33 - .L_32)
.L_32:
        /*0004*/ 	.word	0x00000082


	//----- nvinfo : EIATTR_KPARAM_INFO
	.align		4
.L_33:
        /*0008*/ 	.byte	0x04, 0x17
        /*000a*/ 	.short	(.L_35 - .L_34)
.L_34:
        /*000c*/ 	.word	0x00000000
        /*0010*/ 	.short	0x0004
        /*0012*/ 	.short	0x001c
        /*0014*/ 	.byte	0x00, 0xf0, 0x11, 0x00


	//----- nvinfo : EIATTR_KPARAM_INFO
	.align		4
.L_35:
        /*0018*/ 	.byte	0x04, 0x17
        /*001a*/ 	.short	(.L_37 - .L_36)
.L_36:
        /*001c*/ 	.word	0x00000000
        /*0020*/ 	.short	0x0003
        /*0022*/ 	.short	0x0018
        /*0024*/ 	.byte	0x00, 0xf0, 0x11, 0x00


	//----- nvinfo : EIATTR_KPARAM_INFO
	.align		4
.L_37:
        /*0028*/ 	.byte	0x04, 0x17
        /*002a*/ 	.short	(.L_39 - .L_38)
.L_38:
        /*002c*/ 	.word	0x00000000
        /*0030*/ 	.short	0x0002
        /*0032*/ 	.short	0x0010
        /*0034*/ 	.byte	0x00, 0xf5, 0x21, 0x00


	//----- nvinfo : EIATTR_KPARAM_INFO
	.align		4
.L_39:
        /*0038*/ 	.byte	0x04, 0x17
        /*003a*/ 	.short	(.L_41 - .L_40)
.L_40:
        /*003c*/ 	.word	0x00000000
        /*0040*/ 	.short	0x0001
        /*0042*/ 	.short	0x0008
        /*0044*/ 	.byte	0x00, 0xf5, 0x21, 0x00


	//----- nvinfo : EIATTR_KPARAM_INFO
	.align		4
.L_41:
        /*0048*/ 	.byte	0x04, 0x17
        /*004a*/ 	.short	(.L_43 - .L_42)
.L_42:
        /*004c*/ 	.word	0x00000000
        /*0050*/ 	.short	0x0000
        /*0052*/ 	.short	0x0000
        /*0054*/ 	.byte	0x00, 0xf5, 0x21, 0x00


	//----- nvinfo : EIATTR_SPARSE_MMA_MASK
	.align		4
.L_43:
        /*0058*/ 	.byte	0x03, 0x50
        /*005a*/ 	.short	0x0000


	//----- nvinfo : EIATTR_MAXREG_COUNT
	.align		4
        /*005c*/ 	.byte	0x03, 0x1b
        /*005e*/ 	.short	0x00ff


	//----- nvinfo : EIATTR_MERCURY_ISA_VERSION
	.align		4
        /*0060*/ 	.byte	0x03, 0x5f
        /*0062*/ 	.short	0x0101


	//----- nvinfo : EIATTR_VRC_CTA_INIT_COUNT
	.align		4
        /*0064*/ 	.byte	0x02, 0x4a
	.zero		1
	.zero		1


	//----- nvinfo : EIATTR_EXIT_INSTR_OFFSETS
	.align		4
        /*0068*/ 	.byte	0x04, 0x1c
        /*006a*/ 	.short	(.L_45 - .L_44)


	//   ....[0]....
.L_44:
        /*006c*/ 	.word	0x00000070


	//   ....[1]....
        /*0070*/ 	.word	0x00000df0


	//   ....[2]....
        /*0074*/ 	.word	0x00000e70


	//----- nvinfo : EIATTR_CRS_STACK_SIZE
	.align		4
.L_45:
        /*0078*/ 	.byte	0x04, 0x1e
        /*007a*/ 	.short	(.L_47 - .L_46)
.L_46:
        /*007c*/ 	.word	0x00000000


	//----- nvinfo : EIATTR_CBANK_PARAM_SIZE
	.align		4
.L_47:
        /*0080*/ 	.byte	0x03, 0x19
        /*0082*/ 	.short	0x0020


	//----- nvinfo : EIATTR_PARAM_CBANK
	.align		4
        /*0084*/ 	.byte	0x04, 0x0a
        /*0086*/ 	.short	(.L_49 - .L_48)
	.align		4
.L_48:
        /*0088*/ 	.word	index@(.nv.constant0._Z16calculateMaxDistPfS_S_ii)
        /*008c*/ 	.short	0x0380
        /*008e*/ 	.short	0x0020


	//----- nvinfo : EIATTR_SW_WAR
	.align		4
.L_49:
        /*0090*/ 	.byte	0x04, 0x36
        /*0092*/ 	.short	(.L_51 - .L_50)
.L_50:
        /*0094*/ 	.word	0x00000008
.L_51:


//--------------------- .nv.info._Z15updateCentroidsPfPiii --------------------------
	.section	.nv.info._Z15updateCentroidsPfPiii,"",@"SHT_CUDA_INFO"
	.sectionflags	@""
	.align	4


	//----- nvinfo : EIATTR_CUDA_API_VERSION
	.align		4
        /*0000*/ 	.byte	0x04, 0x37
        /*0002*/ 	.short	(.L_53 - .L_52)
.L_52:
        /*0004*/ 	.word	0x00000082


	//----- nvinfo : EIATTR_KPARAM_INFO
	.align		4
.L_53:
        /*0008*/ 	.byte	0x04, 0x17
        /*000a*/ 	.short	(.L_55 - .L_54)
.L_54:
        /*000c*/ 	.word	0x00000000
        /*0010*/ 	.short	0x0003
        /*0012*/ 	.short	0x0014
        /*0014*/ 	.byte	0x00, 0xf0, 0x11, 0x00


	//----- nvinfo : EIATTR_KPARAM_INFO
	.align		4
.L_55:
        /*0018*/ 	.byte	0x04, 0x17
        /*001a*/ 	.short	(.L_57 - .L_56)
.L_56:
        /*001c*/ 	.word	0x00000000
        /*0020*/ 	.short	0x0002
        /*0022*/ 	.short	0x0010
        /*0024*/ 	.byte	0x00, 0xf0, 0x11, 0x00


	//----- nvinfo : EIATTR_KPARAM_INFO
	.align		4
.L_57:
        /*0028*/ 	.byte	0x04, 0x17
        /*002a*/ 	.short	(.L_59 - .L_58)
.L_58:
        /*002c*/ 	.word	0x00000000
        /*0030*/ 	.short	0x0001
        /*0032*/ 	.short	0x0008
        /*0034*/ 	.byte	0x00, 0xf5, 0x21, 0x00


	//----- nvinfo : EIATTR_KPARAM_INFO
	.align		4
.L_59:
        /*0038*/ 	.byte	0x04, 0x17
        /*003a*/ 	.short	(.L_61 - .L_60)
.L_60:
        /*003c*/ 	.word	0x00000000
        /*0040*/ 	.short	0x0000
        /*0042*/ 	.short	0x0000
        /*0044*/ 	.byte	0x00, 0xf5, 0x21, 0x00


	//----- nvinfo : EIATTR_SPARSE_MMA_MASK
	.align		4
.L_61:
        /*0048*/ 	.byte	0x03, 0x50
        /*004a*/ 	.short	0x0000


	//----- nvinfo : EIATTR_MAXREG_COUNT
	.align		4
        /*004c*/ 	.byte	0x03, 0x1b
        /*004e*/ 	.short	0x00ff


	//----- nvinfo : EIATTR_MERCURY_ISA_VERSION
	.align		4
        /*0050*/ 	.byte	0x03, 0x5f
        /*0052*/ 	.short	0x0101


	//----- nvinfo : EIATTR_VRC_CTA_INIT_COUNT
	.align		4
        /*0054*/ 	.byte	0x02, 0x4a
	.zero		1
	.zero		1


	//----- nvinfo : EIATTR_EXIT_INSTR_OFFSETS
	.align		4
        /*0058*/ 	.byte	0x04, 0x1c
        /*005a*/ 	.short	(.L_63 - .L_62)


	//   ....[0]....
.L_62:
        /*005c*/ 	.word	0x00000080


	//   ....[1]....
        /*0060*/ 	.word	0x00000a30


	//   ....[2]....
        /*0064*/ 	.word	0x00000ef0


	//   ....[3]....
        /*0068*/ 	.word	0x000011a0


	//   ....[4]....
        /*006c*/ 	.word	0x000012f0


	//----- nvinfo : EIATTR_CRS_STACK_SIZE
	.align		4
.L_63:
        /*0070*/ 	.byte	0x04, 0x1e
        /*0072*/ 	.short	(.L_65 - .L_64)
.L_64:
        /*0074*/ 	.word	0x00000000


	//----- nvinfo : EIATTR_CBANK_PARAM_SIZE
	.align		4
.L_65:
        /*0078*/ 	.byte	0x03, 0x19
        /*007a*/ 	.short	0x0018


	//----- nvinfo : EIATTR_PARAM_CBANK
	.align		4
        /*007c*/ 	.byte	0x04, 0x0a
        /*007e*/ 	.short	(.L_67 - .L_66)
	.align		4
.L_66:
        /*0080*/ 	.word	index@(.nv.constant0._Z15updateCentroidsPfPiii)
        /*0084*/ 	.short	0x0380
        /*0086*/ 	.short	0x0018


	//----- nvinfo : EIATTR_SW_WAR
	.align		4
.L_67:
        /*0088*/ 	.byte	0x04, 0x36
        /*008a*/ 	.short	(.L_69 - .L_68)
.L_68:
        /*008c*/ 	.word	0x00000008
.L_69:


//--------------------- .nv.info._Z21recalculatesCentroidsPfPiiiiS_S0_ --------------------------
	.section	.nv.info._Z21recalculatesCentroidsPfPiiiiS_S0_,"",@"SHT_CUDA_INFO"
	.sectionflags	@""
	.align	4


	//----- nvinfo : EIATTR_CUDA_API_VERSION
	.align		4
        /*0000*/ 	.byte	0x04, 0x37
        /*0002*/ 	.short	(.L_71 - .L_70)
.L_70:
        /*0004*/ 	.word	0x00000082


	//----- nvinfo : EIATTR_KPARAM_INFO
	.align		4
.L_71:
        /*0008*/ 	.byte	0x04, 0x17
        /*000a*/ 	.short	(.L_73 - .L_72)
.L_72:
        /*000c*/ 	.word	0x00000000
        /*0010*/ 	.short	0x0006
        /*0012*/ 	.short	0x0028
        /*0014*/ 	.byte	0x00, 0xf5, 0x21, 0x00


	//----- nvinfo : EIATTR_KPARAM_INFO
	.align		4
.L_73:
        /*0018*/ 	.byte	0x04, 0x17
        /*001a*/ 	.short	(.L_75 - .L_74)
.L_74:
        /*001c*/ 	.word	0x00000000
        /*0020*/ 	.short	0x0005
        /*0022*/ 	.short	0x0020
        /*0024*/ 	.byte	0x00, 0xf5, 0x21, 0x00


	//----- nvinfo : EIATTR_KPARAM_INFO
	.align		4
.L_75:
        /*0028*/ 	.byte	0x04, 0x17
        /*002a*/ 	.short	(.L_77 - .L_76)
.L_76:
        /*002c*/ 	.word	0x00000000
        /*0030*/ 	.short	0x0004
        /*0032*/ 	.short	0x0018
        /*0034*/ 	.byte	0x00, 0xf0, 0x11, 0x00


	//----- nvinfo : EIATTR_KPARAM_INFO
	.align		4
.L_77:
        /*0038*/ 	.byte	0x04, 0x17
        /*003a*/ 	.short	(.L_79 - .L_78)
.L_78:
        /*003c*/ 	.word	0x00000000
        /*0040*/ 	.short	0x0003
        /*0042*/ 	.short	0x0014
        /*0044*/ 	.byte	0x00, 0xf0, 0x11, 0x00


	//----- nvinfo : EIATTR_KPARAM_INFO
	.align		4
.L_79:
        /*0048*/ 	.byte	0x04, 0x17
        /*004a*/ 	.short	(.L_81 - .L_80)
.L_80:
        /*004c*/ 	.word	0x00000000
        /*0050*/ 	.short	0x0002
        /*0052*/ 	.short	0x0010
        /*0054*/ 	.byte	0x00, 0xf0, 0x11, 0x00


	//----- nvinfo : EIATTR_KPARAM_INFO
	.align		4
.L_81:
        /*0058*/ 	.byte	0x04, 0x17
        /*005a*/ 	.short	(.L_83 - .L_82)
.L_82:
        /*005c*/ 	.word	0x00000000
        /*0060*/ 	.short	0x0001
        /*0062*/ 	.short	0x0008
        /*0064*/ 	.byte	0x00, 0xf5, 0x21, 0x00


	//----- nvinfo : EIATTR_KPARAM_INFO
	.align		4
.L_83:
        /*0068*/ 	.byte	0x04, 0x17
        /*006a*/ 	.short	(.L_85 - .L_84)
.L_84:
        /*006c*/ 	.word	0x00000000
        /*0070*/ 	.short	0x0000
        /*0072*/ 	.short	0x0000
        /*0074*/ 	.byte	0x00, 0xf5, 0x21, 0x00


	//----- nvinfo : EIATTR_SPARSE_MMA_MASK
	.align		4
.L_85:
        /*0078*/ 	.byte	0x03, 0x50
        /*007a*/ 	.short	0x0000


	//----- nvinfo : EIATTR_MAXREG_COUNT
	.align		4
        /*007c*/ 	.byte	0x03, 0x1b
        /*007e*/ 	.short	0x00ff


	//----- nvinfo : EIATTR_MERCURY_ISA_VERSION
	.align		4
        /*0080*/ 	.byte	0x03, 0x5f
        /*0082*/ 	.short	0x0101


	//----- nvinfo : EIATTR_VRC_CTA_INIT_COUNT
	.align		4
        /*0084*/ 	.byte	0x02, 0x4a
	.zero		1
	.zero		1


	//----- nvinfo : EIATTR_EXIT_INSTR_OFFSETS
	.align		4
        /*0088*/ 	.byte	0x04, 0x1c
        /*008a*/ 	.short	(.L_87 - .L_86)


	//   ....[0]....
.L_86:
        /*008c*/ 	.word	0x00000070


	//   ....[1]....
        /*0090*/ 	.word	0x000008b0


	//----- nvinfo : EIATTR_CBANK_PARAM_SIZE
	.align		4
.L_87:
        /*0094*/ 	.byte	0x03, 0x19
        /*0096*/ 	.short	0x0030


	//----- nvinfo : EIATTR_PARAM_CBANK
	.align		4
        /*0098*/ 	.byte	0x04, 0x0a
        /*009a*/ 	.short	(.L_89 - .L_88)
	.align		4
.L_88:
        /*009c*/ 	.word	index@(.nv.constant0._Z21recalculatesCentroidsPfPiiiiS_S0_)
        /*00a0*/ 	.short	0x0380
        /*00a2*/ 	.short	0x0030


	//----- nvinfo : EIATTR_SW_WAR
	.align		4
.L_89:
        /*00a4*/ 	.byte	0x04, 0x36
        /*00a6*/ 	.short	(.L_91 - .L_90)
.L_90:
        /*00a8*/ 	.word	0x00000008
.L_91:


//--------------------- .nv.info._Z31distanceCalculationForEachPointPfS_Piiiii --------------------------
	.section	.nv.info._Z31distanceCalculationForEachPointPfS_Piiiii,"",@"SHT_CUDA_INFO"
	.sectionflags	@""
	.align	4


	//----- nvinfo : EIATTR_CUDA_API_VERSION
	.align		4
        /*0000*/ 	.byte	0x04, 0x37
        /*0002*/ 	.short	(.L_93 - .L_92)
.L_92:
        /*0004*/ 	.word	0x00000082


	//----- nvinfo : EIATTR_KPARAM_INFO
	.align		4
.L_93:
        /*0008*/ 	.byte	0x04, 0x17
        /*000a*/ 	.short	(.L_95 - .L_94)
.L_94:
        /*000c*/ 	.word	0x00000000
        /*0010*/ 	.short	0x0006
        /*0012*/ 	.short	0x0024
        /*0014*/ 	.byte	0x00, 0xf0, 0x11, 0x00


	//----- nvinfo : EIATTR_KPARAM_INFO
	.align		4
.L_95:
        /*0018*/ 	.byte	0x04, 0x17
        /*001a*/ 	.short	(.L_97 - .L_96)
.L_96:
        /*001c*/ 	.word	0x00000000
        /*0020*/ 	.short	0x0005
        /*0022*/ 	.short	0x0020
        /*0024*/ 	.byte	0x00, 0xf0, 0x11, 0x00


	//----- nvinfo : EIATTR_KPARAM_INFO
	.align		4
.L_97:
        /*0028*/ 	.byte	0x04, 0x17
        /*002a*/ 	.short	(.L_99 - .L_98)
.L_98:
        /*002c*/ 	.word	0x00000000
        /*0030*/ 	.short	0x0004
        /*0032*/ 	.short	0x001c
        /*0034*/ 	.byte	0x00, 0xf0, 0x11, 0x00


	//----- nvinfo : EIATTR_KPARAM_INFO
	.align		4
.L_99:
        /*0038*/ 	.byte	0x04, 0x17
        /*003a*/ 	.short	(.L_101 - .L_100)
.L_100:
        /*003c*/ 	.word	0x00000000
        /*0040*/ 	.short	0x0003
        /*0042*/ 	.short	0x0018
        /*0044*/ 	.byte	0x00, 0xf0, 0x11, 0x00


	//----- nvinfo : EIATTR_KPARAM_INFO
	.align		4
.L_101:
        /*0048*/ 	.byte	0x04, 0x17
        /*004a*/ 	.short	(.L_103 - .L_102)
.L_102:
        /*004c*/ 	.word	0x00000000
        /*0050*/ 	.short	0x0002
        /*0052*/ 	.short	0x0010
        /*0054*/ 	.byte	0x00, 0xf5, 0x21, 0x00


	//----- nvinfo : EIATTR_KPARAM_INFO
	.align		4
.L_103:
        /*0058*/ 	.byte	0x04, 0x17
        /*005a*/ 	.short	(.L_105 - .L_104)
.L_104:
        /*005c*/ 	.word	0x00000000
        /*0060*/ 	.short	0x0001
        /*0062*/ 	.short	0x0008
        /*0064*/ 	.byte	0x00, 0xf5, 0x21, 0x00


	//----- nvinfo : EIATTR_KPARAM_INFO
	.align		4
.L_105:
        /*0068*/ 	.byte	0x04, 0x17
        /*006a*/ 	.short	(.L_107 - .L_106)
.L_106:
        /*006c*/ 	.word	0x00000000
        /*0070*/ 	.short	0x0000
        /*0072*/ 	.short	0x0000
        /*0074*/ 	.byte	0x00, 0xf5, 0x21, 0x00


	//----- nvinfo : EIATTR_SPARSE_MMA_MASK
	.align		4
.L_107:
        /*0078*/ 	.byte	0x03, 0x50
        /*007a*/ 	.short	0x0000


	//----- nvinfo : EIATTR_MAXREG_COUNT
	.align		4
        /*007c*/ 	.byte	0x03, 0x1b
        /*007e*/ 	.short	0x00ff


	//----- nvinfo : EIATTR_NUM_BARRIERS
	.align		4
        /*0080*/ 	.byte	0x02, 0x4c
        /*0082*/ 	.byte	0x01
	.zero		1


	//----- nvinfo : EIATTR_MERCURY_ISA_VERSION
	.align		4
        /*0084*/ 	.byte	0x03, 0x5f
        /*0086*/ 	.short	0x0101


	//----- nvinfo : EIATTR_INT_WARP_WIDE_INSTR_OFFSETS
	.align		4
        /*0088*/ 	.byte	0x04, 0x31
        /*008a*/ 	.short	(.L_109 - .L_108)


	//   ....[0]....
.L_108:
        /*008c*/ 	.word	0x00001090


	//----- nvinfo : EIATTR_VRC_CTA_INIT_COUNT
	.align		4
.L_109:
        /*0090*/ 	.byte	0x02, 0x4a
	.zero		1
	.zero		1


	//----- nvinfo : EIATTR_EXIT_INSTR_OFFSETS
	.align		4
        /*0094*/ 	.byte	0x04, 0x1c
        /*0096*/ 	.short	(.L_111 - .L_110)


	//   ....[0]....
.L_110:
        /*0098*/ 	.word	0x000001d0


	//   ....[1]....
        /*009c*/ 	.word	0x00001100


	//----- nvinfo : EIATTR_CRS_STACK_SIZE
	.align		4
.L_111:
        /*00a0*/ 	.byte	0x04, 0x1e
        /*00a2*/ 	.short	(.L_113 - .L_112)
.L_112:
        /*00a4*/ 	.word	0x00000000


	//----- nvinfo : EIATTR_CBANK_PARAM_SIZE
	.align		4
.L_113:
        /*00a8*/ 	.byte	0x03, 0x19
        /*00aa*/ 	.short	0x0028


	//----- nvinfo : EIATTR_PARAM_CBANK
	.align		4
        /*00ac*/ 	.byte	0x04, 0x0a
        /*00ae*/ 	.short	(.L_115 - .L_114)
	.align		4
.L_114:
        /*00b0*/ 	.word	index@(.nv.constant0._Z31distanceCalculationForEachPointPfS_Piiiii)
        /*00b4*/ 	.short	0x0380
        /*00b6*/ 	.short	0x0028


	//----- nvinfo : EIATTR_SW_WAR
	.align		4
.L_115:
        /*00b8*/ 	.byte	0x04, 0x36
        /*00ba*/ 	.short	(.L_117 - .L_116)
.L_116:
        /*00bc*/ 	.word	0x00000008
.L_117:


//--------------------- .nv.callgraph             --------------------------
	.section	.nv.callgraph,"",@"SHT_CUDA_CALLGRAPH"
	.align	4
	.sectionentsize	8
	.align		4
        /*0000*/ 	.word	0x00000000
	.align		4
        /*0004*/ 	.word	0xffffffff
	.align		4
        /*0008*/ 	.word	0x00000000
	.align		4
        /*000c*/ 	.word	0xfffffffe
	.align		4
        /*0010*/ 	.word	0x00000000
	.align		4
        /*0014*/ 	.word	0xfffffffd
	.align		4
        /*0018*/ 	.word	0x00000000
	.align		4
        /*001c*/ 	.word	0xfffffffc


//--------------------- .nv.constant4             --------------------------
	.section	.nv.constant4,"a",@progbits
	.align	8
	.align		8
.nv.constant4:
        /*0000*/ 	.dword	d_changes
	.align		8
        /*0008*/ 	.dword	d_maxDist


//--------------------- .text._Z16calculateMaxDistPfS_S_ii --------------------------
	.section	.text._Z16calculateMaxDistPfS_S_ii,"ax",@progbits
	.align	128
        .global         _Z16calculateMaxDistPfS_S_ii
        .type           _Z16calculateMaxDistPfS_S_ii,@function
        .size           _Z16calculateMaxDistPfS_S_ii,(.L_x_88 - _Z16calculateMaxDistPfS_S_ii)
        .other          _Z16calculateMaxDistPfS_S_ii,@"STO_CUDA_ENTRY STV_DEFAULT"
_Z16calculateMaxDistPfS_S_ii:
.text._Z16calculateMaxDistPfS_S_ii:
[----:B------:R-:W-:Y:S01]  /*0000*/  LDC R1, c[0x0][0x37c] ;  /* 0x0000df00ff017b82 */ /* 0x000fe20000000800 */
[----:B------:R-:W0:Y:S07]  /*0010*/  S2R R3, SR_TID.X ;  /* 0x0000000000037919 */ /* 0x000e2e0000002100 */
[----:B------:R-:W0:Y:S01]  /*0020*/  S2UR UR4, SR_CTAID.X ;  /* 0x00000000000479c3 */ /* 0x000e220000002500 */
[----:B------:R-:W1:Y:S07]  /*0030*/  LDCU UR5, c[0x0][0x39c] ;  /* 0x00007380ff0577ac */ /* 0x000e6e0008000800 */
[----:B------:R-:W0:Y:S02]  /*0040*/  LDC R6, c[0x0][0x360] ;  /* 0x0000d800ff067b82 */ /* 0x000e240000000800 */
[----:B0-----:R-:W-:-:S05]  /*0050*/  IMAD R6, R6, UR4, R3 ;  /* 0x0000000406067c24 */ /* 0x001fca000f8e0203 */
[----:B-1----:R-:W-:-:S13]  /*0060*/  ISETP.GE.AND P0, PT, R6, UR5, PT ;  /* 0x0000000506007c0c */ /* 0x002fda000bf06270 */
[----:B------:R-:W-:Y:S05]  /*0070*/  @P0 EXIT ;  /* 0x000000000000094d */ /* 0x000fea0003800000 */
[----:B------:R-:W0:Y:S01]  /*0080*/  LDCU UR5, c[0x0][0x398] ;  /* 0x00007300ff0577ac */ /* 0x000e220008000800 */
[----:B------:R-:W-:Y:S01]  /*0090*/  HFMA2 R16, -RZ, RZ, 0, 0 ;  /* 0x00000000ff107431 */ /* 0x000fe200000001ff */
[----:B------:R-:W1:Y:S01]  /*00a0*/  LDCU.64 UR8, c[0x0][0x358] ;  /* 0x00006b00ff0877ac */ /* 0x000e620008000a00 */
[----:B0-----:R-:W-:-:S09]  /*00b0*/  UISETP.GE.AND UP0, UPT, UR5, 0x1, UPT ;  /* 0x000000010500788c */ /* 0x001fd2000bf06270 */
[----:B-1----:R-:W-:Y:S05]  /*00c0*/  BRA.U !UP0, `(.L_x_0) ;  /* 0x0000000908f87547 */ /* 0x002fea000b800000 */
[----:B------:R-:W-:Y:S02]  /*00d0*/  UISETP.GE.U32.AND UP1, UPT, UR5, 0x10, UPT ;  /* 0x000000100500788c */ /* 0x000fe4000bf26070 */
[----:B------:R-:W-:Y:S01]  /*00e0*/  IMAD R0, R6, UR5, RZ ;  /* 0x0000000506007c24 */ /* 0x000fe2000f8e02ff */
[----:B------:R-:W-:Y:S01]  /*00f0*/  ULOP3.LUT UR6, UR5, 0xf, URZ, 0xc0, !UPT ;  /* 0x0000000f05067892 */ /* 0x000fe2000f8ec0ff */
[----:B------:R-:W-:Y:S01]  /*0100*/  MOV R16, RZ ;  /* 0x000000ff00107202 */ /* 0x000fe20000000f00 */
[----:B------:R-:W-:Y:S02]  /*0110*/  UMOV UR4, URZ ;  /* 0x000000ff00047c82 */ /* 0x000fe40008000000 */
[----:B------:R-:W-:Y:S01]  /*0120*/  SHF.R.S32.HI R7, RZ, 0x1f, R0 ;  /* 0x0000001fff077819 */ /* 0x000fe20000011400 */
[----:B------:R-:W-:Y:S01]  /*0130*/  UISETP.NE.AND UP0, UPT, UR6, URZ, UPT ;  /* 0x000000ff0600728c */ /* 0x000fe2000bf05270 */
[----:B------:R-:W-:Y:S10]  /*0140*/  BRA.U !UP1, `(.L_x_1) ;  /* 0x0000000509447547 */ /* 0x000ff4000b800000 */
[----:B------:R-:W0:Y:S01]  /*0150*/  LDCU.128 UR12, c[0x0][0x380] ;  /* 0x00007000ff0c77ac */ /* 0x000e220008000c00 */
[C---:B------:R-:W-:Y:S02]  /*0160*/  LEA R4, P0, R0.reuse, 0x20, 0x2 ;  /* 0x0000002000047811 */ /* 0x040fe400078010ff */
[----:B------:R-:W-:Y:S01]  /*0170*/  MOV R16, RZ ;  /* 0x000000ff00107202 */ /* 0x000fe20000000f00 */
[----:B------:R-:W-:Y:S01]  /*0180*/  ULOP3.LUT UR4, UR5, 0x7ffffff0, URZ, 0xc0, !UPT ;  /* 0x7ffffff005047892 */ /* 0x000fe2000f8ec0ff */
[----:B------:R-:W-:-:S03]  /*0190*/  LEA.HI.X R5, R0, RZ, R7, 0x2, P0 ;  /* 0x000000ff00057211 */ /* 0x000fc600000f1407 */
[----:B------:R-:W-:Y:S01]  /*01a0*/  UIADD3 UR7, UPT, UPT, -UR4, URZ, URZ ;  /* 0x000000ff04077290 */ /* 0x000fe2000fffe1ff */
[C---:B0-----:R-:W-:Y:S02]  /*01b0*/  IADD3 R2, P1, PT, R4.reuse, UR12, RZ ;  /* 0x0000000c04027c10 */ /* 0x041fe4000ff3e0ff */
[----:B------:R-:W-:Y:S02]  /*01c0*/  IADD3 R4, P2, PT, R4, UR14, RZ ;  /* 0x0000000e04047c10 */ /* 0x000fe4000ff5e0ff */
[C---:B------:R-:W-:Y:S02]  /*01d0*/  IADD3.X R3, PT, PT, R5.reuse, UR13, RZ, P1, !PT ;  /* 0x0000000d05037c10 */ /* 0x040fe40008ffe4ff */
[----:B------:R-:W-:-:S09]  /*01e0*/  IADD3.X R5, PT, PT, R5, UR15, RZ, P2, !PT ;  /* 0x0000000f05057c10 */ /* 0x000fd200097fe4ff */
.L_x_2:
[----:B------:R-:W2:Y:S04]  /*01f0*/  LDG.E R11, desc[UR8][R2.64+-0x20] ;  /* 0xffffe008020b7981 */ /* 0x000ea8000c1e1900 */
[----:B------:R-:W2:Y:S04]  /*0200*/  LDG.E R14, desc[UR8][R4.64+-0x20] ;  /* 0xffffe008040e7981 */ /* 0x000ea8000c1e1900 */
[----:B------:R-:W3:Y:S04]  /*0210*/  LDG.E R25, desc[UR8][R2.64+-0x1c] ;  /* 0xffffe40802197981 */ /* 0x000ee8000c1e1900 */
[----:B------:R-:W3:Y:S04]  /*0220*/  LDG.E R26, desc[UR8][R4.64+-0x1c] ;  /* 0xffffe408041a7981 */ /* 0x000ee8000c1e1900 */
[----:B------:R-:W4:Y:S04]  /*0230*/  LDG.E R18, desc[UR8][R2.64+-0x18] ;  /* 0xffffe80802127981 */ /* 0x000f28000c1e1900 */
[----:B------:R-:W4:Y:S04]  /*0240*/  LDG.E R19, desc[UR8][R4.64+-0x18] ;  /* 0xffffe80804137981 */ /* 0x000f28000c1e1900 */
[----:B------:R-:W5:Y:S04]  /*0250*/  LDG.E R21, desc[UR8][R2.64+-0x14] ;  /* 0xffffec0802157981 */ /* 0x000f68000c1e1900 */
        /* <DEDUP_REMOVED lines=8> */
[----:B------:R-:W5:Y:S01]  /*02e0*/  LDG.E R9, desc[UR8][R4.64+-0x4] ;  /* 0xfffffc0804097981 */ /* 0x000f62000c1e1900 */
[----:B--2---:R-:W-:-:S03]  /*02f0*/  FADD R17, R11, -R14 ;  /* 0x8000000e0b117221 */ /* 0x004fc60000000000 */
[----:B------:R-:W2:Y:S01]  /*0300*/  LDG.E R11, desc[UR8][R2.64] ;  /* 0x00000008020b7981 */ /* 0x000ea2000c1e1900 */
[----:B------:R-:W-:-:S03]  /*0310*/  FFMA R24, R17, R17, R16 ;  /* 0x0000001111187223 */ /* 0x000fc60000000010 */
[----:B------:R-:W2:Y:S01]  /*0320*/  LDG.E R14, desc[UR8][R4.64] ;  /* 0x00000008040e7981 */ /* 0x000ea2000c1e1900 */
[----:B---3--:R-:W-:-:S03]  /*0330*/  FADD R25, R25, -R26 ;  /* 0x8000001a19197221 */ /* 0x008fc60000000000 */
[----:B------:R-:W3:Y:S01]  /*0340*/  LDG.E R17, desc[UR8][R2.64+0x4] ;  /* 0x0000040802117981 */ /* 0x000ee2000c1e1900 */
[----:B------:R-:W-:-:S03]  /*0350*/  FFMA R24, R25, R25, R24 ;  /* 0x0000001919187223 */ /* 0x000fc60000000018 */
[----:B------:R-:W3:Y:S01]  /*0360*/  LDG.E R16, desc[UR8][R4.64+0x4] ;  /* 0x0000040804107981 */ /* 0x000ee2000c1e1900 */
[----:B----4-:R-:W-:-:S03]  /*0370*/  FADD R25, R18, -R19 ;  /* 0x8000001312197221 */ /* 0x010fc60000000000 */
[----:B------:R-:W4:Y:S01]  /*0380*/  LDG.E R19, desc[UR8][R2.64+0x8] ;  /* 0x0000080802137981 */ /* 0x000f22000c1e1900 */
[----:B------:R-:W-:-:S03]  /*0390*/  FFMA R24, R25, R25, R24 ;  /* 0x0000001919187223 */ /* 0x000fc60000000018 */
[----:B------:R-:W4:Y:S01]  /*03a0*/  LDG.E R18, desc[UR8][R4.64+0x8] ;  /* 0x0000080804127981 */ /* 0x000f22000c1e1900 */
[----:B-----5:R-:W-:-:S03]  /*03b0*/  FADD R25, R21, -R20 ;  /* 0x8000001415197221 */ /* 0x020fc60000000000 */
[----:B------:R-:W5:Y:S01]  /*03c0*/  LDG.E R21, desc[UR8][R2.64+0xc] ;  /* 0x00000c0802157981 */ /* 0x000f62000c1e1900 */
[----:B------:R-:W-:-:S03]  /*03d0*/  FFMA R24, R25, R25, R24 ;  /* 0x0000001919187223 */ /* 0x000fc60000000018 */
[----:B------:R-:W5:Y:S01]  /*03e0*/  LDG.E R20, desc[UR8][R4.64+0xc] ;  /* 0x00000c0804147981 */ /* 0x000f62000c1e1900 */
[----:B------:R-:W-:-:S03]  /*03f0*/  FADD R25, R22, -R23 ;  /* 0x8000001716197221 */ /* 0x000fc60000000000 */
        /* <DEDUP_REMOVED lines=8> */
[----:B------:R-:W5:Y:S04]  /*0480*/  LDG.E R13, desc[UR8][R2.64+0x18] ;  /* 0x00001808020d7981 */ /* 0x000f68000c1e1900 */
[----:B------:R-:W5:Y:S01]  /*0490*/  LDG.E R10, desc[UR8][R4.64+0x18] ;  /* 0x00001808040a7981 */ /* 0x000f62000c1e1900 */
[----:B------:R-:W-:-:S03]  /*04a0*/  FFMA R26, R25, R25, R24 ;  /* 0x00000019191a7223 */ /* 0x000fc60000000018 */
[----:B------:R0:W5:Y:S04]  /*04b0*/  LDG.E R24, desc[UR8][R2.64+0x1c] ;  /* 0x00001c0802187981 */ /* 0x000168000c1e1900 */
[----:B------:R1:W5:Y:S01]  /*04c0*/  LDG.E R25, desc[UR8][R4.64+0x1c] ;  /* 0x00001c0804197981 */ /* 0x000362000c1e1900 */
[----:B------:R-:W-:Y:S01]  /*04d0*/  FADD R9, R8, -R9 ;  /* 0x8000000908097221 */ /* 0x000fe20000000000 */
[----:B------:R-:W-:-:S03]  /*04e0*/  UIADD3 UR7, UPT, UPT, UR7, 0x10, URZ ;  /* 0x0000001007077890 */ /* 0x000fc6000fffe0ff */
[----:B------:R-:W-:Y:S01]  /*04f0*/  FFMA R26, R9, R9, R26 ;  /* 0x00000009091a7223 */ /* 0x000fe2000000001a */
[----:B------:R-:W-:Y:S01]  /*0500*/  UISETP.NE.AND UP1, UPT, UR7, URZ, UPT ;  /* 0x000000ff0700728c */ /* 0x000fe2000bf25270 */
[----:B0-----:R-:W-:Y:S02]  /*0510*/  IADD3 R2, P0, PT, R2, 0x40, RZ ;  /* 0x0000004002027810 */ /* 0x001fe40007f1e0ff */
[----:B-1----:R-:W-:Y:S02]  /*0520*/  IADD3 R4, P1, PT, R4, 0x40, RZ ;  /* 0x0000004004047810 */ /* 0x002fe40007f3e0ff */
[----:B------:R-:W-:Y:S02]  /*0530*/  IADD3.X R3, PT, PT, RZ, R3, RZ, P0, !PT ;  /* 0x00000003ff037210 */ /* 0x000fe400007fe4ff */
[----:B------:R-:W-:Y:S01]  /*0540*/  IADD3.X R5, PT, PT, RZ, R5, RZ, P1, !PT ;  /* 0x00000005ff057210 */ /* 0x000fe20000ffe4ff */
[----:B--2---:R-:W-:-:S04]  /*0550*/  FADD R11, R11, -R14 ;  /* 0x8000000e0b0b7221 */ /* 0x004fc80000000000 */
[----:B------:R-:W-:Y:S01]  /*0560*/  FFMA R26, R11, R11, R26 ;  /* 0x0000000b0b1a7223 */ /* 0x000fe2000000001a */
[----:B---3--:R-:W-:-:S04]  /*0570*/  FADD R17, R17, -R16 ;  /* 0x8000001011117221 */ /* 0x008fc80000000000 */
[----:B------:R-:W-:Y:S01]  /*0580*/  FFMA R26, R17, R17, R26 ;  /* 0x00000011111a7223 */ /* 0x000fe2000000001a */
[----:B----4-:R-:W-:-:S04]  /*0590*/  FADD R19, R19, -R18 ;  /* 0x8000001213137221 */ /* 0x010fc80000000000 */
[----:B------:R-:W-:Y:S01]  /*05a0*/  FFMA R26, R19, R19, R26 ;  /* 0x00000013131a7223 */ /* 0x000fe2000000001a */
[----:B-----5:R-:W-:-:S04]  /*05b0*/  FADD R21, R21, -R20 ;  /* 0x8000001415157221 */ /* 0x020fc80000000000 */
[----:B------:R-:W-:Y:S01]  /*05c0*/  FFMA R26, R21, R21, R26 ;  /* 0x00000015151a7223 */ /* 0x000fe2000000001a */
[----:B------:R-:W-:-:S04]  /*05d0*/  FADD R23, R22, -R23 ;  /* 0x8000001716177221 */ /* 0x000fc80000000000 */
[----:B------:R-:W-:Y:S01]  /*05e0*/  FFMA R26, R23, R23, R26 ;  /* 0x00000017171a7223 */ /* 0x000fe2000000001a */
[----:B------:R-:W-:-:S04]  /*05f0*/  FADD R15, R15, -R12 ;  /* 0x8000000c0f0f7221 */ /* 0x000fc80000000000 */
[----:B------:R-:W-:Y:S01]  /*0600*/  FFMA R26, R15, R15, R26 ;  /* 0x0000000f0f1a7223 */ /* 0x000fe2000000001a */
[----:B------:R-:W-:-:S04]  /*0610*/  FADD R13, R13, -R10 ;  /* 0x8000000a0d0d7221 */ /* 0x000fc80000000000 */
[----:B------:R-:W-:Y:S01]  /*0620*/  FFMA R26, R13, R13, R26 ;  /* 0x0000000d0d1a7223 */ /* 0x000fe2000000001a */
[----:B------:R-:W-:-:S04]  /*0630*/  FADD R25, R24, -R25 ;  /* 0x8000001918197221 */ /* 0x000fc80000000000 */
[----:B------:R-:W-:Y:S01]  /*0640*/  FFMA R16, R25, R25, R26 ;  /* 0x0000001919107223 */ /* 0x000fe2000000001a */
[----:B------:R-:W-:Y:S06]  /*0650*/  BRA.U UP1, `(.L_x_2) ;  /* 0xfffffff901e47547 */ /* 0x000fec000b83ffff */
.L_x_1:
[----:B------:R-:W-:Y:S05]  /*0660*/  BRA.U !UP0, `(.L_x_0) ;  /* 0x0000000508907547 */ /* 0x000fea000b800000 */
[----:B------:R-:W-:Y:S02]  /*0670*/  UISETP.GE.U32.AND UP0, UPT, UR6, 0x8, UPT ;  /* 0x000000080600788c */ /* 0x000fe4000bf06070 */
[----:B------:R-:W-:-:S04]  /*0680*/  ULOP3.LUT UR7, UR5, 0x7, URZ, 0xc0, !UPT ;  /* 0x0000000705077892 */ /* 0x000fc8000f8ec0ff */
[----:B------:R-:W-:-:S03]  /*0690*/  UISETP.NE.AND UP1, UPT, UR7, URZ, UPT ;  /* 0x000000ff0700728c */ /* 0x000fc6000bf25270 */
[----:B------:R-:W-:Y:S08]  /*06a0*/  BRA.U !UP0, `(.L_x_3) ;  /* 0x0000000108a87547 */ /* 0x000ff0000b800000 */
[----:B------:R-:W0:Y:S01]  /*06b0*/  LDCU.128 UR12, c[0x0][0x380] ;  /* 0x00007000ff0c77ac */ /* 0x000e220008000c00 */
[----:B------:R-:W-:-:S04]  /*06c0*/  IADD3 R3, P0, PT, R0, UR4, RZ ;  /* 0x0000000400037c10 */ /* 0x000fc8000ff1e0ff */
[----:B------:R-:W-:Y:S02]  /*06d0*/  IADD3.X R4, PT, PT, RZ, R7, RZ, P0, !PT ;  /* 0x00000007ff047210 */ /* 0x000fe400007fe4ff */
[C---:B------:R-:W-:Y:S02]  /*06e0*/  SHF.L.U32 R2, R3.reuse, 0x2, RZ ;  /* 0x0000000203027819 */ /* 0x040fe400000006ff */
[----:B------:R-:W-:Y:S02]  /*06f0*/  SHF.L.U64.HI R3, R3, 0x2, R4 ;  /* 0x0000000203037819 */ /* 0x000fe40000010204 */
[C---:B0-----:R-:W-:Y:S02]  /*0700*/  IADD3 R4, P0, PT, R2.reuse, UR12, RZ ;  /* 0x0000000c02047c10 */ /* 0x041fe4000ff1e0ff */
[----:B------:R-:W-:Y:S02]  /*0710*/  IADD3 R2, P1, PT, R2, UR14, RZ ;  /* 0x0000000e02027c10 */ /* 0x000fe4000ff3e0ff */
[----:B------:R-:W-:-:S02]  /*0720*/  IADD3.X R5, PT, PT, R3, UR13, RZ, P0, !PT ;  /* 0x0000000d03057c10 */ /* 0x000fc400087fe4ff */
[----:B------:R-:W-:-:S03]  /*0730*/  IADD3.X R3, PT, PT, R3, UR15, RZ, P1, !PT ;  /* 0x0000000f03037c10 */ /* 0x000fc60008ffe4ff */
        /* <DEDUP_REMOVED lines=16> */
[----:B------:R-:W-:Y:S01]  /*0840*/  UIADD3 UR4, UPT, UPT, UR4, 0x8, URZ ;  /* 0x0000000804047890 */ /* 0x000fe2000fffe0ff */
        /* <DEDUP_REMOVED lines=15> */
[----:B------:R-:W-:-:S07]  /*0940*/  FFMA R16, R17, R17, R16 ;  /* 0x0000001111107223 */ /* 0x000fce0000000010 */
.L_x_3:
        /* <DEDUP_REMOVED lines=30> */
[----:B------:R-:W-:-:S07]  /*0b30*/  FFMA R16, R14, R14, R9 ;  /* 0x0000000e0e107223 */ /* 0x000fce0000000009 */
.L_x_4:
[----:B------:R-:W-:Y:S05]  /*0b40*/  BRA.U !UP1, `(.L_x_0) ;  /* 0x0000000109587547 */ /* 0x000fea000b800000 */
[----:B------:R-:W0:Y:S01]  /*0b50*/  LDCU.128 UR12, c[0x0][0x380] ;  /* 0x00007000ff0c77ac */ /* 0x000e220008000c00 */
[----:B------:R-:W-:Y:S01]  /*0b60*/  IADD3 R0, P0, PT, R0, UR4, RZ ;  /* 0x0000000400007c10 */ /* 0x000fe2000ff1e0ff */
[----:B------:R-:W-:-:S03]  /*0b70*/  UIADD3 UR5, UPT, UPT, -UR5, URZ, URZ ;  /* 0x000000ff05057290 */ /* 0x000fc6000fffe1ff */
[----:B------:R-:W-:Y:S02]  /*0b80*/  IADD3.X R3, PT, PT, RZ, R7, RZ, P0, !PT ;  /* 0x00000007ff037210 */ /* 0x000fe400007fe4ff */
[C---:B------:R-:W-:Y:S02]  /*0b90*/  SHF.L.U32 R2, R0.reuse, 0x2, RZ ;  /* 0x0000000200027819 */ /* 0x040fe400000006ff */
[----:B------:R-:W-:Y:S02]  /*0ba0*/  SHF.L.U64.HI R3, R0, 0x2, R3 ;  /* 0x0000000200037819 */ /* 0x000fe40000010203 */
[C---:B0-----:R-:W-:Y:S02]  /*0bb0*/  IADD3 R4, P0, PT, R2.reuse, UR14, RZ ;  /* 0x0000000e02047c10 */ /* 0x041fe4000ff1e0ff */
[----:B------:R-:W-:Y:S02]  /*0bc0*/  IADD3 R2, P1, PT, R2, UR12, RZ ;  /* 0x0000000c02027c10 */ /* 0x000fe4000ff3e0ff */
[----:B------:R-:W-:-:S02]  /*0bd0*/  IADD3.X R9, PT, PT, R3, UR15, RZ, P0, !PT ;  /* 0x0000000f03097c10 */ /* 0x000fc400087fe4ff */
[----:B------:R-:W-:-:S09]  /*0be0*/  IADD3.X R3, PT, PT, R3, UR13, RZ, P1, !PT ;  /* 0x0000000d03037c10 */ /* 0x000fd20008ffe4ff */
.L_x_5:
[----:B------:R-:W-:Y:S01]  /*0bf0*/  MOV R5, R9 ;  /* 0x0000000900057202 */ /* 0x000fe20000000f00 */
[----:B------:R0:W2:Y:S05]  /*0c00*/  LDG.E R0, desc[UR8][R2.64] ;  /* 0x0000000802007981 */ /* 0x0000aa000c1e1900 */
[----:B------:R1:W2:Y:S01]  /*0c10*/  LDG.E R5, desc[UR8][R4.64] ;  /* 0x0000000804057981 */ /* 0x0002a2000c1e1900 */
[----:B------:R-:W-:-:S04]  /*0c20*/  UIADD3 UR5, UPT, UPT, UR5, 0x1, URZ ;  /* 0x0000000105057890 */ /* 0x000fc8000fffe0ff */
[----:B------:R-:W-:Y:S01]  /*0c30*/  UISETP.NE.AND UP0, UPT, UR5, URZ, UPT ;  /* 0x000000ff0500728c */ /* 0x000fe2000bf05270 */
[----:B0-----:R-:W-:Y:S02]  /*0c40*/  IADD3 R2, P1, PT, R2, 0x4, RZ ;  /* 0x0000000402027810 */ /* 0x001fe40007f3e0ff */
[----:B-1----:R-:W-:Y:S02]  /*0c50*/  IADD3 R4, P0, PT, R4, 0x4, RZ ;  /* 0x0000000404047810 */ /* 0x002fe40007f1e0ff */
[----:B------:R-:W-:Y:S02]  /*0c60*/  IADD3.X R3, PT, PT, RZ, R3, RZ, P1, !PT ;  /* 0x00000003ff037210 */ /* 0x000fe40000ffe4ff */
[----:B------:R-:W-:Y:S01]  /*0c70*/  IADD3.X R9, PT, PT, RZ, R9, RZ, P0, !PT ;  /* 0x00000009ff097210 */ /* 0x000fe200007fe4ff */
[----:B--2---:R-:W-:-:S04]  /*0c80*/  FADD R7, R0, -R5 ;  /* 0x8000000500077221 */ /* 0x004fc80000000000 */
[----:B------:R-:W-:Y:S01]  /*0c90*/  FFMA R16, R7, R7, R16 ;  /* 0x0000000707107223 */ /* 0x000fe20000000010 */
[----:B------:R-:W-:Y:S06]  /*0ca0*/  BRA.U UP0, `(.L_x_5) ;  /* 0xfffffffd00d07547 */ /* 0x000fec000b83ffff */
.L_x_0:
[----:B------:R-:W-:Y:S01]  /*0cb0*/  IADD3 R0, PT, PT, R16, -0xd000000, RZ ;  /* 0xf300000010007810 */ /* 0x000fe20007ffe0ff */
[----:B------:R0:W1:Y:S01]  /*0cc0*/  MUFU.RSQ R3, R16 ;  /* 0x0000001000037308 */ /* 0x0000620000001400 */
[----:B------:R-:W-:Y:S02]  /*0cd0*/  BSSY.RECONVERGENT B0, `(.L_x_6) ;  /* 0x000000b000007945 */ /* 0x000fe40003800200 */
[----:B------:R-:W-:-:S13]  /*0ce0*/  ISETP.GT.U32.AND P0, PT, R0, 0x727fffff, PT ;  /* 0x727fffff0000780c */ /* 0x000fda0003f04070 */
[----:B0-----:R-:W-:Y:S05]  /*0cf0*/  @!P0 BRA `(.L_x_7) ;  /* 0x0000000000108947 */ /* 0x001fea0003800000 */
[----:B------:R-:W-:Y:S02]  /*0d00*/  MOV R0, R16 ;  /* 0x0000001000007202 */ /* 0x000fe40000000f00 */
[----:B------:R-:W-:-:S07]  /*0d10*/  MOV R8, 0xd30 ;  /* 0x00000d3000087802 */ /* 0x000fce0000000f00 */
[----:B-1----:R-:W-:Y:S05]  /*0d20*/  CALL.REL.NOINC `($__internal_0_$__cuda_sm20_sqrt_rn_f32_slowpath) ;  /* 0x0000000000547944 */ /* 0x002fea0003c00000 */
[----:B------:R-:W-:Y:S05]  /*0d30*/  BRA `(.L_x_8) ;  /* 0x0000000000107947 */ /* 0x000fea0003800000 */
.L_x_7:
[C---:B-1----:R-:W-:Y:S01]  /*0d40*/  FMUL.FTZ R9, R3.reuse, R16 ;  /* 0x0000001003097220 */ /* 0x042fe20000410000 */
[----:B------:R-:W-:-:S03]  /*0d50*/  FMUL.FTZ R0, R3, 0.5 ;  /* 0x3f00000003007820 */ /* 0x000fc60000410000 */
[----:B------:R-:W-:-:S04]  /*0d60*/  FFMA R16, -R9, R9, R16 ;  /* 0x0000000909107223 */ /* 0x000fc80000000110 */
[----:B------:R-:W-:-:S07]  /*0d70*/  FFMA R9, R16, R0, R9 ;  /* 0x0000000010097223 */ /* 0x000fce0000000009 */
.L_x_8:
[----:B------:R-:W-:Y:S05]  /*0d80*/  BSYNC.RECONVERGENT B0 ;  /* 0x0000000000007941 */ /* 0x000fea0003800200 */
.L_x_6:
[----:B------:R-:W0:Y:S08]  /*0d90*/  LDC.64 R4, c[0x0][0x390] ;  /* 0x0000e400ff047b82 */ /* 0x000e300000000a00 */
[----:B------:R-:W1:Y:S01]  /*0da0*/  LDC.64 R2, c[0x4][0x8] ;  /* 0x01000200ff027b82 */ /* 0x000e620000000a00 */
[----:B0-----:R-:W-:-:S05]  /*0db0*/  IMAD.WIDE R6, R6, 0x4, R4 ;  /* 0x0000000406067825 */ /* 0x001fca00078e0204 */
[----:B------:R0:W-:Y:S04]  /*0dc0*/  STG.E desc[UR8][R6.64], R9 ;  /* 0x0000000906007986 */ /* 0x0001e8000c101908 */
[----:B-1----:R-:W2:Y:S02]  /*0dd0*/  LDG.E R0, desc[UR8][R2.64] ;  /* 0x0000000802007981 */ /* 0x002ea4000c1e1900 */
[----:B--2---:R-:W-:-:S13]  /*0de0*/  FSETP.GT.AND P0, PT, R9, R0, PT ;  /* 0x000000000900720b */ /* 0x004fda0003f04000 */
[----:B0-----:R-:W-:Y:S05]  /*0df0*/  @!P0 EXIT ;  /* 0x000000000000894d */ /* 0x001fea0003800000 */
[----:B------:R-:W-:-:S07]  /*0e00*/  MOV R4, R0 ;  /* 0x0000000000047202 */ /* 0x000fce0000000f00 */
.L_x_9:
[C---:B------:R-:W-:Y:S01]  /*0e10*/  FMNMX R5, R4.reuse, R9, !PT ;  /* 0x0000000904057209 */ /* 0x040fe20007800000 */
[----:B------:R-:W-:Y:S05]  /*0e20*/  YIELD ;  /* 0x0000000000007946 */ /* 0x000fea0003800000 */
[----:B------:R-:W2:Y:S02]  /*0e30*/  ATOMG.E.CAS.STRONG.GPU PT, R5, [R2], R4, R5 ;  /* 0x00000004020573a9 */ /* 0x000ea400001ee105 */
[-C--:B--2---:R-:W-:Y:S02]  /*0e40*/  ISETP.NE.AND P0, PT, R4, R5.reuse, PT ;  /* 0x000000050400720c */ /* 0x084fe40003f05270 */
[----:B------:R-:W-:-:S11]  /*0e50*/  MOV R4, R5 ;  /* 0x0000000500047202 */ /* 0x000fd60000000f00 */
[----:B------:R-:W-:Y:S05]  /*0e60*/  @P0 BRA `(.L_x_9) ;  /* 0xfffffffc00e80947 */ /* 0x000fea000383ffff */
[----:B------:R-:W-:Y:S05]  /*0e70*/  EXIT ;  /* 0x000000000000794d */ /* 0x000fea0003800000 */
        .weak           $__internal_0_$__cuda_sm20_sqrt_rn_f32_slowpath
        .type           $__internal_0_$__cuda_sm20_sqrt_rn_f32_slowpath,@function
        .size           $__internal_0_$__cuda_sm20_sqrt_rn_f32_slowpath,(.L_x_88 - $__internal_0_$__cuda_sm20_sqrt_rn_f32_slowpath)
$__internal_0_$__cuda_sm20_sqrt_rn_f32_slowpath:
[----:B------:R-:W-:-:S13]  /*0e80*/  LOP3.LUT P0, RZ, R0, 0x7fffffff, RZ, 0xc0, !PT ;  /* 0x7fffffff00ff7812 */ /* 0x000fda000780c0ff */
[----:B------:R-:W-:Y:S01]  /*0e90*/  @!P0 MOV R2, R0 ;  /* 0x0000000000028202 */ /* 0x000fe20000000f00 */
[----:B------:R-:W-:Y:S06]  /*0ea0*/  @!P0 BRA `(.L_x_10) ;  /* 0x0000000000408947 */ /* 0x000fec0003800000 */
[----:B------:R-:W-:-:S13]  /*0eb0*/  FSETP.GEU.FTZ.AND P0, PT, R0, RZ, PT ;  /* 0x000000ff0000720b */ /* 0x000fda0003f1e000 */
[----:B------:R-:W-:Y:S01]  /*0ec0*/  @!P0 MOV R2, 0x7fffffff ;  /* 0x7fffffff00028802 */ /* 0x000fe20000000f00 */
[----:B------:R-:W-:Y:S06]  /*0ed0*/  @!P0 BRA `(.L_x_10) ;  /* 0x0000000000348947 */ /* 0x000fec0003800000 */
[----:B------:R-:W-:-:S13]  /*0ee0*/  FSETP.GTU.FTZ.AND P0, PT, |R0|, +INF , PT ;  /* 0x7f8000000000780b */ /* 0x000fda0003f1c200 */
[----:B------:R-:W-:Y:S01]  /*0ef0*/  @P0 FADD.FTZ R2, R0, 1 ;  /* 0x3f80000000020421 */ /* 0x000fe20000010000 */
[----:B------:R-:W-:Y:S06]  /*0f00*/  @P0 BRA `(.L_x_10) ;  /* 0x0000000000280947 */ /* 0x000fec0003800000 */
[----:B------:R-:W-:-:S13]  /*0f10*/  FSETP.NEU.FTZ.AND P0, PT, |R0|, +INF , PT ;  /* 0x7f8000000000780b */ /* 0x000fda0003f1d200 */
[----:B------:R-:W-:-:S04]  /*0f20*/  @P0 FFMA R3, R0, 1.84467440737095516160e+19, RZ ;  /* 0x5f80000000030823 */ /* 0x000fc800000000ff */
[----:B------:R-:W0:Y:S02]  /*0f30*/  @P0 MUFU.RSQ R2, R3 ;  /* 0x0000000300020308 */ /* 0x000e240000001400 */
[----:B0-----:R-:W-:Y:S01]  /*0f40*/  @P0 FMUL.FTZ R4, R3, R2 ;  /* 0x0000000203040220 */ /* 0x001fe20000410000 */
[----:B------:R-:W-:Y:S01]  /*0f50*/  @P0 FMUL.FTZ R7, R2, 0.5 ;  /* 0x3f00000002070820 */ /* 0x000fe20000410000 */
[----:B------:R-:W-:Y:S02]  /*0f60*/  @!P0 MOV R2, R0 ;  /* 0x0000000000028202 */ /* 0x000fe40000000f00 */
[----:B------:R-:W-:-:S04]  /*0f70*/  @P0 FADD.FTZ R5, -R4, -RZ ;  /* 0x800000ff04050221 */ /* 0x000fc80000010100 */
[----:B------:R-:W-:-:S04]  /*0f80*/  @P0 FFMA R5, R4, R5, R3 ;  /* 0x0000000504050223 */ /* 0x000fc80000000003 */
[----:B------:R-:W-:-:S04]  /*0f90*/  @P0 FFMA R5, R5, R7, R4 ;  /* 0x0000000705050223 */ /* 0x000fc80000000004 */
[----:B------:R-:W-:-:S07]  /*0fa0*/  @P0 FMUL.FTZ R2, R5, 2.3283064365386962891e-10 ;  /* 0x2f80000005020820 */ /* 0x000fce0000410000 */
.L_x_10:
[----:B------:R-:W-:Y:S01]  /*0fb0*/  HFMA2 R3, -RZ, RZ, 0, 0 ;  /* 0x00000000ff037431 */ /* 0x000fe200000001ff */
[----:B------:R-:W-:Y:S02]  /*0fc0*/  MOV R9, R2 ;  /* 0x0000000200097202 */ /* 0x000fe40000000f00 */
[----:B------:R-:W-:-:S04]  /*0fd0*/  MOV R2, R8 ;  /* 0x0000000800027202 */ /* 0x000fc80000000f00 */
[----:B------:R-:W-:Y:S05]  /*0fe0*/  RET.REL.NODEC R2 `(_Z16calculateMaxDistPfS_S_ii) ;  /* 0xfffffff002047950 */ /* 0x000fea0003c3ffff */
.L_x_11:
[----:B------:R-:W-:-:S00]  /*0ff0*/  BRA `(.L_x_11) ;  /* 0xfffffffc00fc7947 */ /* 0x000fc0000383ffff */
[----:B------:R-:W-:-:S00]  /*1000*/  NOP ;  /* 0x0000000000007918 */ /* 0x000fc00000000000 */
[----:B------:R-:W-:-:S00]  /*1010*/  NOP ;  /* 0x0000000000007918 */ /* 0x000fc00000000000 */
[----:B------:R-:W-:-:S00]  /*1020*/  NOP ;  /* 0x0000000000007918 */ /* 0x000fc00000000000 */
[----:B------:R-:W-:-:S00]  /*1030*/  NOP ;  /* 0x0000000000007918 */ /* 0x000fc00000000000 */
[----:B------:R-:W-:-:S00]  /*1040*/  NOP ;  /* 0x0000000000007918 */ /* 0x000fc00000000000 */
[----:B------:R-:W-:-:S00]  /*1050*/  NOP ;  /* 0x0000000000007918 */ /* 0x000fc00000000000 */
[----:B------:R-:W-:-:S00]  /*1060*/  NOP ;  /* 0x0000000000007918 */ /* 0x000fc00000000000 */
[----:B------:R-:W-:-:S00]  /*1070*/  NOP ;  /* 0x0000000000007918 */ /* 0x000fc00000000000 */
.L_x_88:


//--------------------- .text._Z15updateCentroidsPfPiii --------------------------
	.section	.text._Z15updateCentroidsPfPiii,"ax",@progbits
	.align	128
        .global         _Z15updateCentroidsPfPiii
        .type           _Z15updateCentroidsPfPiii,@function
        .size           _Z15updateCentroidsPfPiii,(.L_x_89 - _Z15updateCentroidsPfPiii)
        .other          _Z15updateCentroidsPfPiii,@"STO_CUDA_ENTRY STV_DEFAULT"
_Z15updateCentroidsPfPiii:
.text._Z15updateCentroidsPfPiii:
[----:B------:R-:W-:Y:S01]  /*0000*/  LDC R1, c[0x0][0x37c] ;  /* 0x0000df00ff017b82 */ /* 0x000fe20000000800 */
[----:B------:R-:W0:Y:S07]  /*0010*/  S2R R0, SR_TID.X ;  /* 0x0000000000007919 */ /* 0x000e2e0000002100 */
[----:B------:R-:W0:Y:S08]  /*0020*/  S2UR UR4, SR_CTAID.X ;  /* 0x00000000000479c3 */ /* 0x000e300000002500 */
[----:B------:R-:W0:Y:S08]  /*0030*/  LDC R3, c[0x0][0x360] ;  /* 0x0000d800ff037b82 */ /* 0x000e300000000800 */
[----:B------:R-:W1:Y:S01]  /*0040*/  LDC.64 R6, c[0x0][0x390] ;  /* 0x0000e400ff067b82 */ /* 0x000e620000000a00 */
[----:B0-----:R-:W-:Y:S01]  /*0050*/  IMAD R3, R3, UR4, R0 ;  /* 0x0000000403037c24 */ /* 0x001fe2000f8e0200 */
[----:B-1----:R-:W-:-:S04]  /*0060*/  ISETP.GE.AND P0, PT, R6, 0x1, PT ;  /* 0x000000010600780c */ /* 0x002fc80003f06270 */
[----:B------:R-:W-:-:S13]  /*0070*/  ISETP.GE.OR P0, PT, R3, R7, !P0 ;  /* 0x000000070300720c */ /* 0x000fda0004706670 */
[----:B------:R-:W-:Y:S05]  /*0080*/  @P0 EXIT ;  /* 0x000000000000094d */ /* 0x000fea0003800000 */
[----:B------:R-:W0:Y:S01]  /*0090*/  LDC.64 R4, c[0x0][0x388] ;  /* 0x0000e200ff047b82 */ /* 0x000e220000000a00 */
[C---:B------:R-:W-:Y:S01]  /*00a0*/  ISETP.GE.U32.AND P0, PT, R6.reuse, 0x8, PT ;  /* 0x000000080600780c */ /* 0x040fe20003f06070 */
[----:B------:R-:W1:Y:S01]  /*00b0*/  LDCU.64 UR6, c[0x0][0x358] ;  /* 0x00006b00ff0677ac */ /* 0x000e620008000a00 */
[----:B------:R-:W-:Y:S02]  /*00c0*/  HFMA2 R9, -RZ, RZ, 0, 0 ;  /* 0x00000000ff097431 */ /* 0x000fe400000001ff */
[C---:B------:R-:W-:Y:S01]  /*00d0*/  IMAD R2, R3.reuse, R6, RZ ;  /* 0x0000000603027224 */ /* 0x040fe200078e02ff */
[----:B------:R-:W-:Y:S01]  /*00e0*/  LOP3.LUT R17, R6, 0x7, RZ, 0xc0, !PT ;  /* 0x0000000706117812 */ /* 0x000fe200078ec0ff */
[----:B0-----:R-:W-:-:S07]  /*00f0*/  IMAD.WIDE R4, R3, 0x4, R4 ;  /* 0x0000000403047825 */ /* 0x001fce00078e0204 */
[----:B-1----:R-:W-:Y:S05]  /*0100*/  @!P0 BRA `(.L_x_12) ;  /* 0x0000000800448947 */ /* 0x002fea0003800000 */
[----:B------:R-:W0:Y:S01]  /*0110*/  LDCU.64 UR4, c[0x0][0x380] ;  /* 0x00007000ff0477ac */ /* 0x000e220008000a00 */
[----:B------:R-:W-:Y:S01]  /*0120*/  LOP3.LUT R9, R6, 0x7ffffff8, RZ, 0xc0, !PT ;  /* 0x7ffffff806097812 */ /* 0x000fe200078ec0ff */
[----:B------:R-:W-:-:S03]  /*0130*/  IMAD.MOV.U32 R8, RZ, RZ, R2 ;  /* 0x000000ffff087224 */ /* 0x000fc600078e0002 */
[----:B------:R-:W-:Y:S01]  /*0140*/  IADD3 R10, PT, PT, -R9, RZ, RZ ;  /* 0x000000ff090a7210 */ /* 0x000fe20007ffe1ff */
[----:B0-----:R-:W-:-:S04]  /*0150*/  UIADD3 UR4, UP0, UPT, UR4, 0x10, URZ ;  /* 0x0000001004047890 */ /* 0x001fc8000ff1e0ff */
[----:B------:R-:W-:-:S12]  /*0160*/  UIADD3.X UR5, UPT, UPT, URZ, UR5, URZ, UP0, !UPT ;  /* 0x00000005ff057290 */ /* 0x000fd800087fe4ff */
.L_x_29:
[----:B------:R-:W2:Y:S01]  /*0170*/  LDG.E R3, desc[UR6][R4.64] ;  /* 0x0000000604037981 */ /* 0x000ea2000c1e1900 */
[----:B0-----:R-:W-:Y:S01]  /*0180*/  MOV R7, UR5 ;  /* 0x0000000500077c02 */ /* 0x001fe20008000f00 */
[----:B------:R-:W-:-:S04]  /*0190*/  IMAD.U32 R6, RZ, RZ, UR4 ;  /* 0x00000004ff067e24 */ /* 0x000fc8000f8e00ff */
[----:B------:R-:W-:-:S05]  /*01a0*/  IMAD.WIDE R6, R8, 0x4, R6 ;  /* 0x0000000408067825 */ /* 0x000fca00078e0206 */
[----:B------:R-:W3:Y:S01]  /*01b0*/  LDG.E R0, desc[UR6][R6.64+-0x10] ;  /* 0xfffff00606007981 */ /* 0x000ee2000c1e1900 */
[----:B------:R-:W-:Y:S01]  /*01c0*/  VIADD R10, R10, 0x8 ;  /* 0x000000080a0a7836 */ /* 0x000fe20000000000 */
[----:B------:R-:W-:Y:S04]  /*01d0*/  BSSY.RECONVERGENT B2, `(.L_x_13) ;  /* 0x000000d000027945 */ /* 0x000fe80003800200 */
[----:B------:R-:W-:Y:S02]  /*01e0*/  ISETP.NE.AND P2, PT, R10, RZ, PT ;  /* 0x000000ff0a00720c */ /* 0x000fe40003f45270 */
[----:B--2---:R-:W-:-:S04]  /*01f0*/  I2FP.F32.S32 R3, R3 ;  /* 0x0000000300037245 */ /* 0x004fc80000201400 */
[----:B------:R-:W0:Y:S08]  /*0200*/  MUFU.RCP R12, R3 ;  /* 0x00000003000c7308 */ /* 0x000e300000001000 */
[----:B---3--:R-:W1:Y:S01]  /*0210*/  FCHK P0, R0, R3 ;  /* 0x0000000300007302 */ /* 0x008e620000000000 */
[----:B0-----:R-:W-:-:S04]  /*0220*/  FFMA R11, -R3, R12, 1 ;  /* 0x3f800000030b7423 */ /* 0x001fc8000000010c */
[----:B------:R-:W-:-:S04]  /*0230*/  FFMA R11, R12, R11, R12 ;  /* 0x0000000b0c0b7223 */ /* 0x000fc8000000000c */
[----:B------:R-:W-:-:S04]  /*0240*/  FFMA R12, R0, R11, RZ ;  /* 0x0000000b000c7223 */ /* 0x000fc800000000ff */
[----:B------:R-:W-:-:S04]  /*0250*/  FFMA R13, -R3, R12, R0 ;  /* 0x0000000c030d7223 */ /* 0x000fc80000000100 */
[----:B------:R-:W-:Y:S01]  /*0260*/  FFMA R11, R11, R13, R12 ;  /* 0x0000000d0b0b7223 */ /* 0x000fe2000000000c */
[----:B-1----:R-:W-:Y:S06]  /*0270*/  @!P0 BRA `(.L_x_14) ;  /* 0x0000000000088947 */ /* 0x002fec0003800000 */
[----:B------:R-:W-:-:S07]  /*0280*/  MOV R12, 0x2a0 ;  /* 0x000002a0000c7802 */ /* 0x000fce0000000f00 */
[----:B------:R-:W-:Y:S05]  /*0290*/  CALL.REL.NOINC `($__internal_1_$__cuda_sm3x_div_rn_noftz_f32_slowpath) ;  /* 0x0000001000187944 */ /* 0x000fea0003c00000 */
.L_x_14:
[----:B------:R-:W-:Y:S05]  /*02a0*/  BSYNC.RECONVERGENT B2 ;  /* 0x0000000000027941 */ /* 0x000fea0003800200 */
.L_x_13:
[----:B------:R0:W-:Y:S04]  /*02b0*/  STG.E desc[UR6][R6.64+-0x10], R11 ;  /* 0xfffff00b06007986 */ /* 0x0001e8000c101906 */
[----:B------:R-:W2:Y:S04]  /*02c0*/  LDG.E R3, desc[UR6][R4.64] ;  /* 0x0000000604037981 */ /* 0x000ea8000c1e1900 */
[----:B------:R-:W3:Y:S01]  /*02d0*/  LDG.E R0, desc[UR6][R6.64+-0xc] ;  /* 0xfffff40606007981 */ /* 0x000ee2000c1e1900 */
[----:B------:R-:W-:Y:S01]  /*02e0*/  BSSY.RECONVERGENT B2, `(.L_x_15) ;  /* 0x000000d000027945 */ /* 0x000fe20003800200 */
[----:B--2---:R-:W-:-:S04]  /*02f0*/  I2FP.F32.S32 R3, R3 ;  /* 0x0000000300037245 */ /* 0x004fc80000201400 */
[----:B------:R-:W1:Y:S08]  /*0300*/  MUFU.RCP R12, R3 ;  /* 0x00000003000c7308 */ /* 0x000e700000001000 */
[----:B---3--:R-:W2:Y:S01]  /*0310*/  FCHK P0, R0, R3 ;  /* 0x0000000300007302 */ /* 0x008ea20000000000 */
[----:B-1----:R-:W-:-:S04]  /*0320*/  FFMA R13, -R3, R12, 1 ;  /* 0x3f800000030d7423 */ /* 0x002fc8000000010c */
[----:B------:R-:W-:-:S04]  /*0330*/  FFMA R13, R12, R13, R12 ;  /* 0x0000000d0c0d7223 */ /* 0x000fc8000000000c */
[----:B------:R-:W-:-:S04]  /*0340*/  FFMA R12, R0, R13, RZ ;  /* 0x0000000d000c7223 */ /* 0x000fc800000000ff */
[----:B------:R-:W-:-:S04]  /*0350*/  FFMA R14, -R3, R12, R0 ;  /* 0x0000000c030e7223 */ /* 0x000fc80000000100 */
[----:B------:R-:W-:Y:S01]  /*0360*/  FFMA R13, R13, R14, R12 ;  /* 0x0000000e0d0d7223 */ /* 0x000fe2000000000c */
[----:B0-2---:R-:W-:Y:S06]  /*0370*/  @!P0 BRA `(.L_x_16) ;  /* 0x00000000000c8947 */ /* 0x005fec0003800000 */
[----:B------:R-:W-:-:S07]  /*0380*/  MOV R12, 0x3a0 ;  /* 0x000003a0000c7802 */ /* 0x000fce0000000f00 */
[----:B------:R-:W-:Y:S05]  /*0390*/  CALL.REL.NOINC `($__internal_1_$__cuda_sm3x_div_rn_noftz_f32_slowpath) ;  /* 0x0000000c00d87944 */ /* 0x000fea0003c00000 */
[----:B------:R-:W-:-:S07]  /*03a0*/  MOV R13, R11 ;  /* 0x0000000b000d7202 */ /* 0x000fce0000000f00 */
.L_x_16:
[----:B------:R-:W-:Y:S05]  /*03b0*/  BSYNC.RECONVERGENT B2 ;  /* 0x0000000000027941 */ /* 0x000fea0003800200 */
.L_x_15:
        /* <DEDUP_REMOVED lines=15> */
.L_x_18:
[----:B------:R-:W-:Y:S05]  /*04b0*/  BSYNC.RECONVERGENT B2 ;  /* 0x0000000000027941 */ /* 0x000fea0003800200 */
.L_x_17:
        /* <DEDUP_REMOVED lines=15> */
[----:B------:R-:W-:-:S07]  /*05b0*/  IMAD.MOV.U32 R13, RZ, RZ, R11 ;  /* 0x000000ffff0d7224 */ /* 0x000fce00078e000b */
.L_x_20:
[----:B------:R-:W-:Y:S05]  /*05c0*/  BSYNC.RECONVERGENT B2 ;  /* 0x0000000000027941 */ /* 0x000fea0003800200 */
.L_x_19:
        /* <DEDUP_REMOVED lines=15> */
.L_x_22:
[----:B------:R-:W-:Y:S05]  /*06c0*/  BSYNC.RECONVERGENT B2 ;  /* 0x0000000000027941 */ /* 0x000fea0003800200 */
.L_x_21:
        /* <DEDUP_REMOVED lines=16> */
.L_x_24:
[----:B------:R-:W-:Y:S05]  /*07d0*/  BSYNC.RECONVERGENT B2 ;  /* 0x0000000000027941 */ /* 0x000fea0003800200 */
.L_x_23:
        /* <DEDUP_REMOVED lines=15> */
.L_x_26:
[----:B------:R-:W-:Y:S05]  /*08d0*/  BSYNC.RECONVERGENT B2 ;  /* 0x0000000000027941 */ /* 0x000fea0003800200 */
.L_x_25:
        /* <DEDUP_REMOVED lines=16> */
.L_x_28:
[----:B------:R-:W-:Y:S05]  /*09e0*/  BSYNC.RECONVERGENT B2 ;  /* 0x0000000000027941 */ /* 0x000fea0003800200 */
.L_x_27:
[----:B------:R0:W-:Y:S01]  /*09f0*/  STG.E desc[UR6][R6.64+0xc], R13 ;  /* 0x00000c0d06007986 */ /* 0x0001e2000c101906 */
[----:B------:R-:W-:Y:S01]  /*0a00*/  IADD3 R8, PT, PT, R8, 0x8, RZ ;  /* 0x0000000808087810 */ /* 0x000fe20007ffe0ff */
[----:B------:R-:W-:Y:S06]  /*0a10*/  @P2 BRA `(.L_x_29) ;  /* 0xfffffff400d42947 */ /* 0x000fec000383ffff */
.L_x_12:
[----:B------:R-:W-:-:S13]  /*0a20*/  ISETP.NE.AND P0, PT, R17, RZ, PT ;  /* 0x000000ff1100720c */ /* 0x000fda0003f05270 */
[----:B------:R-:W-:Y:S05]  /*0a30*/  @!P0 EXIT ;  /* 0x000000000000894d */ /* 0x000fea0003800000 */
[----:B------:R-:W1:Y:S01]  /*0a40*/  LDCU UR4, c[0x0][0x390] ;  /* 0x00007200ff0477ac */ /* 0x000e620008000800 */
[----:B------:R-:W-:Y:S01]  /*0a50*/  ISETP.GE.U32.AND P0, PT, R17, 0x4, PT ;  /* 0x000000041100780c */ /* 0x000fe20003f06070 */
[----:B-1----:R-:W-:-:S12]  /*0a60*/  ULOP3.LUT UR4, UR4, 0x3, URZ, 0xc0, !UPT ;  /* 0x0000000304047892 */ /* 0x002fd8000f8ec0ff */
[----:B------:R-:W-:Y:S05]  /*0a70*/  @!P0 BRA `(.L_x_30) ;  /* 0x0000000400188947 */ /* 0x000fea0003800000 */
[----:B0-----:R-:W0:Y:S01]  /*0a80*/  LDC.64 R6, c[0x0][0x380] ;  /* 0x0000e000ff067b82 */ /* 0x001e220000000a00 */
[----:B------:R-:W2:Y:S01]  /*0a90*/  LDG.E R8, desc[UR6][R4.64] ;  /* 0x0000000604087981 */ /* 0x000ea2000c1e1900 */
[----:B------:R-:W-:-:S04]  /*0aa0*/  IMAD.IADD R3, R2, 0x1, R9 ;  /* 0x0000000102037824 */ /* 0x000fc800078e0209 */
[----:B0-----:R-:W-:-:S05]  /*0ab0*/  IMAD.WIDE R6, R3, 0x4, R6 ;  /* 0x0000000403067825 */ /* 0x001fca00078e0206 */
[----:B------:R-:W3:Y:S01]  /*0ac0*/  LDG.E R0, desc[UR6][R6.64] ;  /* 0x0000000606007981 */ /* 0x000ee2000c1e1900 */
[----:B------:R-:W-:Y:S01]  /*0ad0*/  BSSY.RECONVERGENT B2, `(.L_x_31) ;  /* 0x000000c000027945 */ /* 0x000fe20003800200 */
[----:B--2---:R-:W-:-:S04]  /*0ae0*/  I2FP.F32.S32 R3, R8 ;  /* 0x0000000800037245 */ /* 0x004fc80000201400 */
[----:B------:R-:W0:Y:S02]  /*0af0*/  MUFU.RCP R8, R3 ;  /* 0x0000000300087308 */ /* 0x000e240000001000 */
[----:B0-----:R-:W-:-:S04]  /*0b00*/  FFMA R11, -R3, R8, 1 ;  /* 0x3f800000030b7423 */ /* 0x001fc80000000108 */
[----:B------:R-:W-:Y:S02]  /*0b10*/  FFMA R11, R8, R11, R8 ;  /* 0x0000000b080b7223 */ /* 0x000fe40000000008 */
[----:B---3--:R-:W0:Y:S02]  /*0b20*/  FCHK P0, R0, R3 ;  /* 0x0000000300007302 */ /* 0x008e240000000000 */
[----:B------:R-:W-:-:S04]  /*0b30*/  FFMA R8, R0, R11, RZ ;  /* 0x0000000b00087223 */ /* 0x000fc800000000ff */
[----:B------:R-:W-:-:S04]  /*0b40*/  FFMA R10, -R3, R8, R0 ;  /* 0x00000008030a7223 */ /* 0x000fc80000000100 */
[----:B------:R-:W-:Y:S01]  /*0b50*/  FFMA R11, R11, R10, R8 ;  /* 0x0000000a0b0b7223 */ /* 0x000fe20000000008 */
[----:B0-----:R-:W-:Y:S06]  /*0b60*/  @!P0 BRA `(.L_x_32) ;  /* 0x0000000000088947 */ /* 0x001fec0003800000 */
[----:B------:R-:W-:-:S07]  /*0b70*/  MOV R12, 0xb90 ;  /* 0x00000b90000c7802 */ /* 0x000fce0000000f00 */
[----:B------:R-:W-:Y:S05]  /*0b80*/  CALL.REL.NOINC `($__internal_1_$__cuda_sm3x_div_rn_noftz_f32_slowpath) ;  /* 0x0000000400dc7944 */ /* 0x000fea0003c00000 */
.L_x_32:
[----:B------:R-:W-:Y:S05]  /*0b90*/  BSYNC.RECONVERGENT B2 ;  /* 0x0000000000027941 */ /* 0x000fea0003800200 */
.L_x_31:
        /* <DEDUP_REMOVED lines=16> */
.L_x_34:
[----:B------:R-:W-:Y:S05]  /*0ca0*/  BSYNC.RECONVERGENT B2 ;  /* 0x0000000000027941 */ /* 0x000fea0003800200 */
.L_x_33:
        /* <DEDUP_REMOVED lines=15> */
.L_x_36:
[----:B------:R-:W-:Y:S05]  /*0da0*/  BSYNC.RECONVERGENT B2 ;  /* 0x0000000000027941 */ /* 0x000fea0003800200 */
.L_x_35:
        /* <DEDUP_REMOVED lines=16> */
.L_x_38:
[----:B------:R-:W-:Y:S05]  /*0eb0*/  BSYNC.RECONVERGENT B2 ;  /* 0x0000000000027941 */ /* 0x000fea0003800200 */
.L_x_37:
[----:B------:R1:W-:Y:S01]  /*0ec0*/  STG.E desc[UR6][R6.64+0xc], R13 ;  /* 0x00000c0d06007986 */ /* 0x0003e2000c101906 */
[----:B------:R-:W-:-:S07]  /*0ed0*/  IADD3 R9, PT, PT, R9, 0x4, RZ ;  /* 0x0000000409097810 */ /* 0x000fce0007ffe0ff */
.L_x_30:
[----:B------:R-:W-:-:S13]  /*0ee0*/  ISETP.NE.AND P0, PT, RZ, UR4, PT ;  /* 0x00000004ff007c0c */ /* 0x000fda000bf05270 */
[----:B------:R-:W-:Y:S05]  /*0ef0*/  @!P0 EXIT ;  /* 0x000000000000894d */ /* 0x000fea0003800000 */
[----:B------:R-:W-:-:S09]  /*0f00*/  UISETP.NE.AND UP0, UPT, UR4, 0x1, UPT ;  /* 0x000000010400788c */ /* 0x000fd2000bf05270 */
[----:B------:R-:W-:Y:S05]  /*0f10*/  BRA.U !UP0, `(.L_x_39) ;  /* 0x0000000108947547 */ /* 0x000fea000b800000 */
[----:B01----:R-:W0:Y:S01]  /*0f20*/  LDC.64 R6, c[0x0][0x380] ;  /* 0x0000e000ff067b82 */ /* 0x003e220000000a00 */
[----:B------:R-:W2:Y:S01]  /*0f30*/  LDG.E R3, desc[UR6][R4.64] ;  /* 0x0000000604037981 */ /* 0x000ea2000c1e1900 */
[----:B------:R-:W-:-:S05]  /*0f40*/  IADD3 R11, PT, PT, R2, R9, RZ ;  /* 0x00000009020b7210 */ /* 0x000fca0007ffe0ff */
        /* <DEDUP_REMOVED lines=14> */
.L_x_41:
[----:B------:R-:W-:Y:S05]  /*1030*/  BSYNC.RECONVERGENT B2 ;  /* 0x0000000000027941 */ /* 0x000fea0003800200 */
.L_x_40:
        /* <DEDUP_REMOVED lines=16> */
.L_x_43:
[----:B------:R-:W-:Y:S05]  /*1140*/  BSYNC.RECONVERGENT B2 ;  /* 0x0000000000027941 */ /* 0x000fea0003800200 */
.L_x_42:
[----:B------:R2:W-:Y:S01]  /*1150*/  STG.E desc[UR6][R6.64+0x4], R13 ;  /* 0x0000040d06007986 */ /* 0x0005e2000c101906 */
[----:B------:R-:W-:-:S07]  /*1160*/  IADD3 R9, PT, PT, R9, 0x2, RZ ;  /* 0x0000000209097810 */ /* 0x000fce0007ffe0ff */
.L_x_39:
[----:B------:R-:W3:Y:S02]  /*1170*/  LDC R0, c[0x0][0x390] ;  /* 0x0000e400ff007b82 */ /* 0x000ee40000000800 */
[----:B---3--:R-:W-:-:S04]  /*1180*/  LOP3.LUT R0, R0, 0x1, RZ, 0xc0, !PT ;  /* 0x0000000100007812 */ /* 0x008fc800078ec0ff */
[----:B------:R-:W-:-:S13]  /*1190*/  ISETP.NE.U32.AND P0, PT, R0, 0x1, PT ;  /* 0x000000010000780c */ /* 0x000fda0003f05070 */
[----:B------:R-:W-:Y:S05]  /*11a0*/  @P0 EXIT ;  /* 0x000000000000094d */ /* 0x000fea0003800000 */
[----:B012---:R-:W0:Y:S01]  /*11b0*/  LDC.64 R6, c[0x0][0x380] ;  /* 0x0000e000ff067b82 */ /* 0x007e220000000a00 */
        /* <DEDUP_REMOVED lines=16> */
[----:B------:R-:W-:-:S07]  /*12c0*/  IMAD.MOV.U32 R9, RZ, RZ, R11 ;  /* 0x000000ffff097224 */ /* 0x000fce00078e000b */
.L_x_45:
[----:B------:R-:W-:Y:S05]  /*12d0*/  BSYNC.RECONVERGENT B2 ;  /* 0x0000000000027941 */ /* 0x000fea0003800200 */
.L_x_44:
[----:B------:R-:W-:Y:S01]  /*12e0*/  STG.E desc[UR6][R6.64], R9 ;  /* 0x0000000906007986 */ /* 0x000fe2000c101906 */
[----:B------:R-:W-:Y:S05]  /*12f0*/  EXIT ;  /* 0x000000000000794d */ /* 0x000fea0003800000 */
        .weak           $__internal_1_$__cuda_sm3x_div_rn_noftz_f32_slowpath
        .type           $__internal_1_$__cuda_sm3x_div_rn_noftz_f32_slowpath,@function
        .size           $__internal_1_$__cuda_sm3x_div_rn_noftz_f32_slowpath,(.L_x_89 - $__internal_1_$__cuda_sm3x_div_rn_noftz_f32_slowpath)
$__internal_1_$__cuda_sm3x_div_rn_noftz_f32_slowpath:
[----:B------:R-:W-:Y:S01]  /*1300*/  SHF.R.U32.HI R11, RZ, 0x17, R3 ;  /* 0x00000017ff0b7819 */ /* 0x000fe20000011603 */
[----:B------:R-:W-:Y:S01]  /*1310*/  BSSY.RECONVERGENT B0, `(.L_x_46) ;  /* 0x0000062000007945 */ /* 0x000fe20003800200 */
[----:B------:R-:W-:Y:S02]  /*1320*/  SHF.R.U32.HI R13, RZ, 0x17, R0 ;  /* 0x00000017ff0d7819 */ /* 0x000fe40000011600 */
[----:B------:R-:W-:Y:S02]  /*1330*/  LOP3.LUT R11, R11, 0xff, RZ, 0xc0, !PT ;  /* 0x000000ff0b0b7812 */ /* 0x000fe400078ec0ff */
[----:B------:R-:W-:Y:S02]  /*1340*/  LOP3.LUT R16, R13, 0xff, RZ, 0xc0, !PT ;  /* 0x000000ff0d107812 */ /* 0x000fe400078ec0ff */
[----:B------:R-:W-:Y:S02]  /*1350*/  IADD3 R15, PT, PT, R11, -0x1, RZ ;  /* 0xffffffff0b0f7810 */ /* 0x000fe40007ffe0ff */
[----:B------:R-:W-:-:S02]  /*1360*/  IADD3 R14, PT, PT, R16, -0x1, RZ ;  /* 0xffffffff100e7810 */ /* 0x000fc40007ffe0ff */
[----:B------:R-:W-:-:S04]  /*1370*/  ISETP.GT.U32.AND P0, PT, R15, 0xfd, PT ;  /* 0x000000fd0f00780c */ /* 0x000fc80003f04070 */
[----:B------:R-:W-:-:S13]  /*1380*/  ISETP.GT.U32.OR P0, PT, R14, 0xfd, P0 ;  /* 0x000000fd0e00780c */ /* 0x000fda0000704470 */
[----:B------:R-:W-:Y:S01]  /*1390*/  @!P0 IMAD.MOV.U32 R13, RZ, RZ, RZ ;  /* 0x000000ffff0d8224 */ /* 0x000fe200078e00ff */
[----:B------:R-:W-:Y:S06]  /*13a0*/  @!P0 BRA `(.L_x_47) ;  /* 0x00000000005c8947 */ /* 0x000fec0003800000 */
[----:B------:R-:W-:Y:S02]  /*13b0*/  FSETP.GTU.FTZ.AND P0, PT, |R0|, +INF , PT ;  /* 0x7f8000000000780b */ /* 0x000fe40003f1c200 */
[----:B------:R-:W-:-:S04]  /*13c0*/  FSETP.GTU.FTZ.AND P1, PT, |R3|, +INF , PT ;  /* 0x7f8000000300780b */ /* 0x000fc80003f3c200 */
[----:B------:R-:W-:-:S13]  /*13d0*/  PLOP3.LUT P0, PT, P0, P1, PT, 0xf8, 0x8f ;  /* 0x00000000008f781c */ /* 0x000fda0000703f70 */
[----:B------:R-:W-:Y:S05]  /*13e0*/  @P0 BRA `(.L_x_48) ;  /* 0x00000004004c0947 */ /* 0x000fea0003800000 */
[----:B------:R-:W-:-:S13]  /*13f0*/  LOP3.LUT P0, RZ, R3, 0x7fffffff, R0, 0xc8, !PT ;  /* 0x7fffffff03ff7812 */ /* 0x000fda000780c800 */
[----:B------:R-:W-:Y:S05]  /*1400*/  @!P0 BRA `(.L_x_49) ;  /* 0x00000004003c8947 */ /* 0x000fea0003800000 */
[C---:B------:R-:W-:Y:S02]  /*1410*/  FSETP.NEU.FTZ.AND P3, PT, |R0|.reuse, +INF , PT ;  /* 0x7f8000000000780b */ /* 0x040fe40003f7d200 */
[----:B------:R-:W-:Y:S02]  /*1420*/  FSETP.NEU.FTZ.AND P1, PT, |R3|, +INF , PT ;  /* 0x7f8000000300780b */ /* 0x000fe40003f3d200 */
[----:B------:R-:W-:-:S11]  /*1430*/  FSETP.NEU.FTZ.AND P0, PT, |R0|, +INF , PT ;  /* 0x7f8000000000780b */ /* 0x000fd60003f1d200 */
[----:B------:R-:W-:Y:S05]  /*1440*/  @!P1 BRA !P3, `(.L_x_49) ;  /* 0x00000004002c9947 */ /* 0x000fea0005800000 */
[----:B------:R-:W-:-:S04]  /*1450*/  LOP3.LUT P3, RZ, R0, 0x7fffffff, RZ, 0xc0, !PT ;  /* 0x7fffffff00ff7812 */ /* 0x000fc8000786c0ff */
[----:B------:R-:W-:-:S13]  /*1460*/  PLOP3.LUT P1, PT, P1, P3, PT, 0x2f, 0xf2 ;  /* 0x0000000000f2781c */ /* 0x000fda0000f26577 */
[----:B------:R-:W-:Y:S05]  /*1470*/  @P1 BRA `(.L_x_50) ;  /* 0x0000000400181947 */ /* 0x000fea0003800000 */
[----:B------:R-:W-:-:S04]  /*1480*/  LOP3.LUT P1, RZ, R3, 0x7fffffff, RZ, 0xc0, !PT ;  /* 0x7fffffff03ff7812 */ /* 0x000fc8000782c0ff */
[----:B------:R-:W-:-:S13]  /*1490*/  PLOP3.LUT P0, PT, P0, P1, PT, 0x2f, 0xf2 ;  /* 0x0000000000f2781c */ /* 0x000fda0000702577 */
[----:B------:R-:W-:Y:S05]  /*14a0*/  @P0 BRA `(.L_x_51) ;  /* 0x0000000400000947 */ /* 0x000fea0003800000 */
[----:B------:R-:W-:Y:S02]  /*14b0*/  ISETP.GE.AND P0, PT, R14, RZ, PT ;  /* 0x000000ff0e00720c */ /* 0x000fe40003f06270 */
[----:B------:R-:W-:-:S11]  /*14c0*/  ISETP.GE.AND P1, PT, R15, RZ, PT ;  /* 0x000000ff0f00720c */ /* 0x000fd60003f26270 */
[----:B------:R-:W-:Y:S01]  /*14d0*/  @P0 MOV R13, RZ ;  /* 0x000000ff000d0202 */ /* 0x000fe20000000f00 */
[----:B------:R-:W-:Y:S01]  /*14e0*/  @!P0 FFMA R0, R0, 1.84467440737095516160e+19, RZ ;  /* 0x5f80000000008823 */ /* 0x000fe200000000ff */
[----:B------:R-:W-:Y:S01]  /*14f0*/  @!P0 MOV R13, 0xffffffc0 ;  /* 0xffffffc0000d8802 */ /* 0x000fe20000000f00 */
[----:B------:R-:W-:-:S04]  /*1500*/  @!P1 FFMA R3, R3, 1.84467440737095516160e+19, RZ ;  /* 0x5f80000003039823 */ /* 0x000fc800000000ff */
[----:B------:R-:W-:-:S07]  /*1510*/  @!P1 VIADD R13, R13, 0x40 ;  /* 0x000000400d0d9836 */ /* 0x000fce0000000000 */
.L_x_47:
[----:B------:R-:W-:Y:S01]  /*1520*/  LEA R14, R11, 0xc0800000, 0x17 ;  /* 0xc08000000b0e7811 */ /* 0x000fe200078eb8ff */
[----:B------:R-:W-:Y:S03]  /*1530*/  BSSY.RECONVERGENT B1, `(.L_x_52) ;  /* 0x0000036000017945 */ /* 0x000fe60003800200 */
[----:B------:R-:W-:Y:S02]  /*1540*/  IADD3 R18, PT, PT, -R14, R3, RZ ;  /* 0x000000030e127210 */ /* 0x000fe40007ffe1ff */
[----:B------:R-:W-:Y:S02]  /*1550*/  IADD3 R14, PT, PT, R16, -0x7f, RZ ;  /* 0xffffff81100e7810 */ /* 0x000fe40007ffe0ff */
[----:B------:R-:W0:Y:S01]  /*1560*/  MUFU.RCP R3, R18 ;  /* 0x0000001200037308 */ /* 0x000e220000001000 */
[----:B------:R-:W-:Y:S02]  /*1570*/  FADD.FTZ R15, -R18, -RZ ;  /* 0x800000ff120f7221 */ /* 0x000fe40000010100 */
[C---:B------:R-:W-:Y:S01]  /*1580*/  IMAD R0, R14.reuse, -0x800000, R0 ;  /* 0xff8000000e007824 */ /* 0x040fe200078e0200 */
[----:B------:R-:W-:-:S05]  /*1590*/  IADD3 R14, PT, PT, R14, 0x7f, -R11 ;  /* 0x0000007f0e0e7810 */ /* 0x000fca0007ffe80b */
[----:B------:R-:W-:Y:S02]  /*15a0*/  IMAD.IADD R14, R14, 0x1, R13 ;  /* 0x000000010e0e7824 */ /* 0x000fe400078e020d */
[----:B0-----:R-:W-:-:S04]  /*15b0*/  FFMA R16, R3, R15, 1 ;  /* 0x3f80000003107423 */ /* 0x001fc8000000000f */
[----:B------:R-:W-:-:S04]  /*15c0*/  FFMA R3, R3, R16, R3 ;  /* 0x0000001003037223 */ /* 0x000fc80000000003 */
[----:B------:R-:W-:-:S04]  /*15d0*/  FFMA R16, R0, R3, RZ ;  /* 0x0000000300107223 */ /* 0x000fc800000000ff */
[----:B------:R-:W-:-:S04]  /*15e0*/  FFMA R19, R15, R16, R0 ;  /* 0x000000100f137223 */ /* 0x000fc80000000000 */
[----:B------:R-:W-:-:S04]  /*15f0*/  FFMA R16, R3, R19, R16 ;  /* 0x0000001303107223 */ /* 0x000fc80000000010 */
[----:B------:R-:W-:-:S04]  /*1600*/  FFMA R15, R15, R16, R0 ;  /* 0x000000100f0f7223 */ /* 0x000fc80000000000 */
[----:B------:R-:W-:-:S05]  /*1610*/  FFMA R0, R3, R15, R16 ;  /* 0x0000000f03007223 */ /* 0x000fca0000000010 */
[----:B------:R-:W-:-:S04]  /*1620*/  SHF.R.U32.HI R11, RZ, 0x17, R0 ;  /* 0x00000017ff0b7819 */ /* 0x000fc80000011600 */
[----:B------:R-:W-:-:S04]  /*1630*/  LOP3.LUT R11, R11, 0xff, RZ, 0xc0, !PT ;  /* 0x000000ff0b0b7812 */ /* 0x000fc800078ec0ff */
[----:B------:R-:W-:-:S04]  /*1640*/  IADD3 R18, PT, PT, R11, R14, RZ ;  /* 0x0000000e0b127210 */ /* 0x000fc80007ffe0ff */
[----:B------:R-:W-:-:S04]  /*1650*/  IADD3 R11, PT, PT, R18, -0x1, RZ ;  /* 0xffffffff120b7810 */ /* 0x000fc80007ffe0ff */
[----:B------:R-:W-:-:S13]  /*1660*/  ISETP.GE.U32.AND P0, PT, R11, 0xfe, PT ;  /* 0x000000fe0b00780c */ /* 0x000fda0003f06070 */
[----:B------:R-:W-:Y:S05]  /*1670*/  @!P0 BRA `(.L_x_53) ;  /* 0x0000000000808947 */ /* 0x000fea0003800000 */
[----:B------:R-:W-:-:S13]  /*1680*/  ISETP.GT.AND P0, PT, R18, 0xfe, PT ;  /* 0x000000fe1200780c */ /* 0x000fda0003f04270 */
[----:B------:R-:W-:Y:S05]  /*1690*/  @P0 BRA `(.L_x_54) ;  /* 0x00000000006c0947 */ /* 0x000fea0003800000 */
[----:B------:R-:W-:-:S13]  /*16a0*/  ISETP.GE.AND P0, PT, R18, 0x1, PT ;  /* 0x000000011200780c */ /* 0x000fda0003f06270 */
[----:B------:R-:W-:Y:S05]  /*16b0*/  @P0 BRA `(.L_x_55) ;  /* 0x0000000000740947 */ /* 0x000fea0003800000 */
[----:B------:R-:W-:Y:S02]  /*16c0*/  ISETP.GE.AND P0, PT, R18, -0x18, PT ;  /* 0xffffffe81200780c */ /* 0x000fe40003f06270 */
[----:B------:R-:W-:-:S11]  /*16d0*/  LOP3.LUT R0, R0, 0x80000000, RZ, 0xc0, !PT ;  /* 0x8000000000007812 */ /* 0x000fd600078ec0ff */
[----:B------:R-:W-:Y:S05]  /*16e0*/  @!P0 BRA `(.L_x_55) ;  /* 0x0000000000688947 */ /* 0x000fea0003800000 */
[-CC-:B------:R-:W-:Y:S01]  /*16f0*/  FFMA.RZ R11, R3, R15.reuse, R16.reuse ;  /* 0x0000000f030b7223 */ /* 0x180fe2000000c010 */
[C---:B------:R-:W-:Y:S01]  /*1700*/  VIADD R14, R18.reuse, 0x20 ;  /* 0x00000020120e7836 */ /* 0x040fe20000000000 */
[C---:B------:R-:W-:Y:S02]  /*1710*/  ISETP.NE.AND P3, PT, R18.reuse, RZ, PT ;  /* 0x000000ff1200720c */ /* 0x040fe40003f65270 */
[C---:B------:R-:W-:Y:S02]  /*1720*/  ISETP.NE.AND P1, PT, R18.reuse, RZ, PT ;  /* 0x000000ff1200720c */ /* 0x040fe40003f25270 */
[----:B------:R-:W-:Y:S01]  /*1730*/  LOP3.LUT R13, R11, 0x7fffff, RZ, 0xc0, !PT ;  /* 0x007fffff0b0d7812 */ /* 0x000fe200078ec0ff */
[CCC-:B------:R-:W-:Y:S01]  /*1740*/  FFMA.RP R11, R3.reuse, R15.reuse, R16.reuse ;  /* 0x0000000f030b7223 */ /* 0x1c0fe20000008010 */
[----:B------:R-:W-:Y:S01]  /*1750*/  FFMA.RM R16, R3, R15, R16 ;  /* 0x0000000f03107223 */ /* 0x000fe20000004010 */
[----:B------:R-:W-:Y:S02]  /*1760*/  IADD3 R3, PT, PT, -R18, RZ, RZ ;  /* 0x000000ff12037210 */ /* 0x000fe40007ffe1ff */
[----:B------:R-:W-:-:S02]  /*1770*/  LOP3.LUT R13, R13, 0x800000, RZ, 0xfc, !PT ;  /* 0x008000000d0d7812 */ /* 0x000fc400078efcff */
[----:B------:R-:W-:Y:S02]  /*1780*/  FSETP.NEU.FTZ.AND P0, PT, R11, R16, PT ;  /* 0x000000100b00720b */ /* 0x000fe40003f1d000 */
[----:B------:R-:W-:Y:S02]  /*1790*/  SHF.L.U32 R14, R13, R14, RZ ;  /* 0x0000000e0d0e7219 */ /* 0x000fe400000006ff */
[----:B------:R-:W-:Y:S02]  /*17a0*/  SEL R16, R3, RZ, P3 ;  /* 0x000000ff03107207 */ /* 0x000fe40001800000 */
[----:B------:R-:W-:Y:S02]  /*17b0*/  ISETP.NE.AND P1, PT, R14, RZ, P1 ;  /* 0x000000ff0e00720c */ /* 0x000fe40000f25270 */
[----:B------:R-:W-:Y:S02]  /*17c0*/  SHF.R.U32.HI R16, RZ, R16, R13 ;  /* 0x00000010ff107219 */ /* 0x000fe4000001160d */
[----:B------:R-:W-:-:S02]  /*17d0*/  PLOP3.LUT P0, PT, P0, P1, PT, 0xf8, 0x8f ;  /* 0x00000000008f781c */ /* 0x000fc40000703f70 */
[----:B------:R-:W-:Y:S02]  /*17e0*/  SHF.R.U32.HI R14, RZ, 0x1, R16 ;  /* 0x00000001ff0e7819 */ /* 0x000fe40000011610 */
[----:B------:R-:W-:-:S04]  /*17f0*/  SEL R3, RZ, 0x1, !P0 ;  /* 0x00000001ff037807 */ /* 0x000fc80004000000 */
[----:B------:R-:W-:-:S04]  /*1800*/  LOP3.LUT R3, R3, 0x1, R14, 0xf8, !PT ;  /* 0x0000000103037812 */ /* 0x000fc800078ef80e */
[----:B------:R-:W-:-:S04]  /*1810*/  LOP3.LUT R3, R3, R16, RZ, 0xc0, !PT ;  /* 0x0000001003037212 */ /* 0x000fc800078ec0ff */
[----:B------:R-:W-:-:S04]  /*1820*/  IADD3 R3, PT, PT, R14, R3, RZ ;  /* 0x000000030e037210 */ /* 0x000fc80007ffe0ff */
[----:B------:R-:W-:Y:S01]  /*1830*/  LOP3.LUT R0, R3, R0, RZ, 0xfc, !PT ;  /* 0x0000000003007212 */ /* 0x000fe200078efcff */
[----:B------:R-:W-:Y:S06]  /*1840*/  BRA `(.L_x_55) ;  /* 0x0000000000107947 */ /* 0x000fec0003800000 */
.L_x_54:
[----:B------:R-:W-:-:S04]  /*1850*/  LOP3.LUT R0, R0, 0x80000000, RZ, 0xc0, !PT ;  /* 0x8000000000007812 */ /* 0x000fc800078ec0ff */
[----:B------:R-:W-:Y:S01]  /*1860*/  LOP3.LUT R0, R0, 0x7f800000, RZ, 0xfc, !PT ;  /* 0x7f80000000007812 */ /* 0x000fe200078efcff */
[----:B------:R-:W-:Y:S06]  /*1870*/  BRA `(.L_x_55) ;  /* 0x0000000000047947 */ /* 0x000fec0003800000 */
.L_x_53:
[----:B------:R-:W-:-:S07]  /*1880*/  IMAD R0, R14, 0x800000, R0 ;  /* 0x008000000e007824 */ /* 0x000fce00078e0200 */
.L_x_55:
[----:B------:R-:W-:Y:S05]  /*1890*/  BSYNC.RECONVERGENT B1 ;  /* 0x0000000000017941 */ /* 0x000fea0003800200 */
.L_x_52:
[----:B------:R-:W-:Y:S05]  /*18a0*/  BRA `(.L_x_56) ;  /* 0x0000000000207947 */ /* 0x000fea0003800000 */
.L_x_51:
[----:B------:R-:W-:-:S04]  /*18b0*/  LOP3.LUT R0, R3, 0x80000000, R0, 0x48, !PT ;  /* 0x8000000003007812 */ /* 0x000fc800078e4800 */
[----:B------:R-:W-:Y:S01]  /*18c0*/  LOP3.LUT R0, R0, 0x7f800000, RZ, 0xfc, !PT ;  /* 0x7f80000000007812 */ /* 0x000fe200078efcff */
[----:B------:R-:W-:Y:S06]  /*18d0*/  BRA `(.L_x_56) ;  /* 0x0000000000147947 */ /* 0x000fec0003800000 */
.L_x_50:
[----:B------:R-:W-:Y:S01]  /*18e0*/  LOP3.LUT R0, R3, 0x80000000, R0, 0x48, !PT ;  /* 0x8000000003007812 */ /* 0x000fe200078e4800 */
[----:B------:R-:W-:Y:S06]  /*18f0*/  BRA `(.L_x_56) ;  /* 0x00000000000c7947 */ /* 0x000fec0003800000 */
.L_x_49:
[----:B------:R-:W0:Y:S01]  /*1900*/  MUFU.RSQ R0, -QNAN ;  /* 0xffc0000000007908 */ /* 0x000e220000001400 */
[----:B------:R-:W-:Y:S05]  /*1910*/  BRA `(.L_x_56) ;  /* 0x0000000000047947 */ /* 0x000fea0003800000 */
.L_x_48:
[----:B------:R-:W-:-:S07]  /*1920*/  FADD.FTZ R0, R0, R3 ;  /* 0x0000000300007221 */ /* 0x000fce0000010000 */
.L_x_56:
[----:B------:R-:W-:Y:S05]  /*1930*/  BSYNC.RECONVERGENT B0 ;  /* 0x0000000000007941 */ /* 0x000fea0003800200 */
.L_x_46:
[----:B------:R-:W-:Y:S01]  /*1940*/  HFMA2 R13, -RZ, RZ, 0, 0 ;  /* 0x00000000ff0d7431 */ /* 0x000fe200000001ff */
[----:B0-----:R-:W-:-:S03]  /*1950*/  MOV R11, R0 ;  /* 0x00000000000b7202 */ /* 0x001fc60000000f00 */
[----:B------:R-:W-:Y:S05]  /*1960*/  RET.REL.NODEC R12 `(_Z15updateCentroidsPfPiii) ;  /* 0xffffffe40ca47950 */ /* 0x000fea0003c3ffff */
.L_x_57:
        /* <DEDUP_REMOVED lines=9> */
.L_x_89:


//--------------------- .text._Z21recalculatesCentroidsPfPiiiiS_S0_ --------------------------
	.section	.text._Z21recalculatesCentroidsPfPiiiiS_S0_,"ax",@progbits
	.align	128
        .global         _Z21recalculatesCentroidsPfPiiiiS_S0_
        .type           _Z21recalculatesCentroidsPfPiiiiS_S0_,@function
        .size           _Z21recalculatesCentroidsPfPiiiiS_S0_,(.L_x_93 - _Z21recalculatesCentroidsPfPiiiiS_S0_)
        .other          _Z21recalculatesCentroidsPfPiiiiS_S0_,@"STO_CUDA_ENTRY STV_DEFAULT"
_Z21recalculatesCentroidsPfPiiiiS_S0_:
.text._Z21recalculatesCentroidsPfPiiiiS_S0_:
        /* <DEDUP_REMOVED lines=8> */
[----:B------:R-:W0:Y:S01]  /*0080*/  LDC.64 R2, c[0x0][0x388] ;  /* 0x0000e200ff027b82 */ /* 0x000e220000000a00 */
[----:B------:R-:W1:Y:S01]  /*0090*/  LDCU.64 UR12, c[0x0][0x358] ;  /* 0x00006b00ff0c77ac */ /* 0x000e620008000a00 */
[----:B------:R-:W2:Y:S01]  /*00a0*/  LDCU UR7, c[0x0][0x394] ;  /* 0x00007280ff0777ac */ /* 0x000ea20008000800 */
[----:B0-----:R-:W-:-:S05]  /*00b0*/  IMAD.WIDE R2, R5, 0x4, R2 ;  /* 0x0000000405027825 */ /* 0x001fca00078e0202 */
[----:B-1----:R0:W5:Y:S01]  /*00c0*/  LDG.E R0, desc[UR12][R2.64] ;  /* 0x0000000c02007981 */ /* 0x002162000c1e1900 */
[----:B--2---:R-:W-:-:S09]  /*00d0*/  UISETP.GE.AND UP0, UPT, UR7, 0x1, UPT ;  /* 0x000000010700788c */ /* 0x004fd2000bf06270 */
[----:B0-----:R-:W-:Y:S05]  /*00e0*/  BRA.U !UP0, `(.L_x_58) ;  /* 0x0000000508e07547 */ /* 0x001fea000b800000 */
[----:B------:R-:W-:Y:S01]  /*00f0*/  UISETP.GE.U32.AND UP1, UPT, UR7, 0x10, UPT ;  /* 0x000000100700788c */ /* 0x000fe2000bf26070 */
[----:B-----5:R-:W-:Y:S01]  /*0100*/  IADD3 R2, PT, PT, R0, -0x1, RZ ;  /* 0xffffffff00027810 */ /* 0x020fe20007ffe0ff */
[----:B------:R-:W-:Y:S02]  /*0110*/  ULOP3.LUT UR10, UR7, 0xf, URZ, 0xc0, !UPT ;  /* 0x0000000f070a7892 */ /* 0x000fe4000f8ec0ff */
[----:B------:R-:W-:Y:S01]  /*0120*/  IMAD R3, R5, UR7, RZ ;  /* 0x0000000705037c24 */ /* 0x000fe2000f8e02ff */
[----:B------:R-:W-:Y:S01]  /*0130*/  UMOV UR4, URZ ;  /* 0x000000ff00047c82 */ /* 0x000fe20008000000 */
[----:B------:R-:W-:Y:S01]  /*0140*/  IMAD R2, R2, UR7, RZ ;  /* 0x0000000702027c24 */ /* 0x000fe2000f8e02ff */
[----:B------:R-:W-:Y:S02]  /*0150*/  UISETP.NE.AND UP0, UPT, UR10, URZ, UPT ;  /* 0x000000ff0a00728c */ /* 0x000fe4000bf05270 */
[----:B------:R-:W-:Y:S09]  /*0160*/  BRA.U !UP1, `(.L_x_59) ;  /* 0x0000000109c47547 */ /* 0x000ff2000b800000 */
[----:B------:R-:W0:Y:S01]  /*0170*/  LDCU.64 UR8, c[0x0][0x380] ;  /* 0x00007000ff0877ac */ /* 0x000e220008000a00 */
[----:B------:R-:W-:Y:S02]  /*0180*/  MOV R9, R3 ;  /* 0x0000000300097202 */ /* 0x000fe40000000f00 */
[----:B------:R-:W-:Y:S01]  /*0190*/  MOV R11, R2 ;  /* 0x00000002000b7202 */ /* 0x000fe20000000f00 */
[----:B------:R-:W-:Y:S02]  /*01a0*/  ULOP3.LUT UR4, UR7, 0x7ffffff0, URZ, 0xc0, !UPT ;  /* 0x7ffffff007047892 */ /* 0x000fe4000f8ec0ff */
[----:B0-----:R-:W-:Y:S02]  /*01b0*/  UIADD3 UR5, UP1, UPT, UR8, 0x20, URZ ;  /* 0x0000002008057890 */ /* 0x001fe4000ff3e0ff */
[----:B------:R-:W-:Y:S02]  /*01c0*/  UIADD3 UR8, UPT, UPT, -UR4, URZ, URZ ;  /* 0x000000ff04087290 */ /* 0x000fe4000fffe1ff */
[----:B------:R-:W-:-:S12]  /*01d0*/  UIADD3.X UR6, UPT, UPT, URZ, UR9, URZ, UP1, !UPT ;  /* 0x00000009ff067290 */ /* 0x000fd80008ffe4ff */
.L_x_60:
[----:B------:R-:W-:Y:S01]  /*01e0*/  MOV R4, UR5 ;  /* 0x0000000500047c02 */ /* 0x000fe20008000f00 */
[----:B----4-:R-:W0:Y:S01]  /*01f0*/  LDC.64 R6, c[0x0][0x3a0] ;  /* 0x0000e800ff067b82 */ /* 0x010e220000000a00 */
[----:B------:R-:W-:-:S03]  /*0200*/  MOV R5, UR6 ;  /* 0x0000000600057c02 */ /* 0x000fc60008000f00 */
[----:B------:R-:W-:-:S05]  /*0210*/  IMAD.WIDE R4, R9, 0x4, R4 ;  /* 0x0000000409047825 */ /* 0x000fca00078e0204 */
[----:B------:R-:W2:Y:S01]  /*0220*/  LDG.E R13, desc[UR12][R4.64+-0x20] ;  /* 0xffffe00c040d7981 */ /* 0x000ea2000c1e1900 */
[----:B0-----:R-:W-:-:S05]  /*0230*/  IMAD.WIDE R6, R11, 0x4, R6 ;  /* 0x000000040b067825 */ /* 0x001fca00078e0206 */
[----:B--2---:R0:W-:Y:S04]  /*0240*/  REDG.E.ADD.F32.FTZ.RN.STRONG.GPU desc[UR12][R6.64], R13 ;  /* 0x0000000d060079a6 */ /* 0x0041e8000c12f30c */
[----:B------:R-:W2:Y:S04]  /*0250*/  LDG.E R15, desc[UR12][R4.64+-0x1c] ;  /* 0xffffe40c040f7981 */ /* 0x000ea8000c1e1900 */
[----:B--2---:R1:W-:Y:S04]  /*0260*/  REDG.E.ADD.F32.FTZ.RN.STRONG.GPU desc[UR12][R6.64+0x4], R15 ;  /* 0x0000040f060079a6 */ /* 0x0043e8000c12f30c */
[----:B------:R-:W2:Y:S04]  /*0270*/  LDG.E R17, desc[UR12][R4.64+-0x18] ;  /* 0xffffe80c04117981 */ /* 0x000ea8000c1e1900 */
[----:B--2---:R2:W-:Y:S04]  /*0280*/  REDG.E.ADD.F32.FTZ.RN.STRONG.GPU desc[UR12][R6.64+0x8], R17 ;  /* 0x00000811060079a6 */ /* 0x0045e8000c12f30c */
[----:B------:R-:W3:Y:S04]  /*0290*/  LDG.E R19, desc[UR12][R4.64+-0x14] ;  /* 0xffffec0c04137981 */ /* 0x000ee8000c1e1900 */
[----:B---3--:R3:W-:Y:S04]  /*02a0*/  REDG.E.ADD.F32.FTZ.RN.STRONG.GPU desc[UR12][R6.64+0xc], R19 ;  /* 0x00000c13060079a6 */ /* 0x0087e8000c12f30c */
[----:B------:R-:W4:Y:S04]  /*02b0*/  LDG.E R21, desc[UR12][R4.64+-0x10] ;  /* 0xfffff00c04157981 */ /* 0x000f28000c1e1900 */
[----:B----4-:R4:W-:Y:S04]  /*02c0*/  REDG.E.ADD.F32.FTZ.RN.STRONG.GPU desc[UR12][R6.64+0x10], R21 ;  /* 0x00001015060079a6 */ /* 0x0109e8000c12f30c */
[----:B------:R-:W5:Y:S04]  /*02d0*/  LDG.E R23, desc[UR12][R4.64+-0xc] ;  /* 0xfffff40c04177981 */ /* 0x000f68000c1e1900 */
[----:B-----5:R5:W-:Y:S04]  /*02e0*/  REDG.E.ADD.F32.FTZ.RN.STRONG.GPU desc[UR12][R6.64+0x14], R23 ;  /* 0x00001417060079a6 */ /* 0x020be8000c12f30c */
[----:B0-----:R-:W2:Y:S04]  /*02f0*/  LDG.E R13, desc[UR12][R4.64+-0x8] ;  /* 0xfffff80c040d7981 */ /* 0x001ea8000c1e1900 */
[----:B--2---:R0:W-:Y:S04]  /*0300*/  REDG.E.ADD.F32.FTZ.RN.STRONG.GPU desc[UR12][R6.64+0x18], R13 ;  /* 0x0000180d060079a6 */ /* 0x0041e8000c12f30c */
[----:B-1----:R-:W2:Y:S04]  /*0310*/  LDG.E R15, desc[UR12][R4.64+-0x4] ;  /* 0xfffffc0c040f7981 */ /* 0x002ea8000c1e1900 */
[----:B--2---:R1:W-:Y:S04]  /*0320*/  REDG.E.ADD.F32.FTZ.RN.STRONG.GPU desc[UR12][R6.64+0x1c], R15 ;  /* 0x00001c0f060079a6 */ /* 0x0043e8000c12f30c */
[----:B------:R-:W2:Y:S04]  /*0330*/  LDG.E R17, desc[UR12][R4.64] ;  /* 0x0000000c04117981 */ /* 0x000ea8000c1e1900 */
[----:B--2---:R2:W-:Y:S04]  /*0340*/  REDG.E.ADD.F32.FTZ.RN.STRONG.GPU desc[UR12][R6.64+0x20], R17 ;  /* 0x00002011060079a6 */ /* 0x0045e8000c12f30c */
[----:B---3--:R-:W3:Y:S04]  /*0350*/  LDG.E R19, desc[UR12][R4.64+0x4] ;  /* 0x0000040c04137981 */ /* 0x008ee8000c1e1900 */
[----:B---3--:R3:W-:Y:S04]  /*0360*/  REDG.E.ADD.F32.FTZ.RN.STRONG.GPU desc[UR12][R6.64+0x24], R19 ;  /* 0x00002413060079a6 */ /* 0x0087e8000c12f30c */
[----:B----4-:R-:W4:Y:S04]  /*0370*/  LDG.E R21, desc[UR12][R4.64+0x8] ;  /* 0x0000080c04157981 */ /* 0x010f28000c1e1900 */
[----:B----4-:R4:W-:Y:S04]  /*0380*/  REDG.E.ADD.F32.FTZ.RN.STRONG.GPU desc[UR12][R6.64+0x28], R21 ;  /* 0x00002815060079a6 */ /* 0x0109e8000c12f30c */
[----:B-----5:R-:W5:Y:S04]  /*0390*/  LDG.E R23, desc[UR12][R4.64+0xc] ;  /* 0x00000c0c04177981 */ /* 0x020f68000c1e1900 */
[----:B-----5:R4:W-:Y:S04]  /*03a0*/  REDG.E.ADD.F32.FTZ.RN.STRONG.GPU desc[UR12][R6.64+0x2c], R23 ;  /* 0x00002c17060079a6 */ /* 0x0209e8000c12f30c */
[----:B0-----:R-:W5:Y:S04]  /*03b0*/  LDG.E R13, desc[UR12][R4.64+0x10] ;  /* 0x0000100c040d7981 */ /* 0x001f68000c1e1900 */
[----:B-----5:R4:W-:Y:S04]  /*03c0*/  REDG.E.ADD.F32.FTZ.RN.STRONG.GPU desc[UR12][R6.64+0x30], R13 ;  /* 0x0000300d060079a6 */ /* 0x0209e8000c12f30c */
[----:B-1----:R-:W5:Y:S04]  /*03d0*/  LDG.E R15, desc[UR12][R4.64+0x14] ;  /* 0x0000140c040f7981 */ /* 0x002f68000c1e1900 */
[----:B-----5:R4:W-:Y:S04]  /*03e0*/  REDG.E.ADD.F32.FTZ.RN.STRONG.GPU desc[UR12][R6.64+0x34], R15 ;  /* 0x0000340f060079a6 */ /* 0x0209e8000c12f30c */
[----:B--2---:R-:W2:Y:S04]  /*03f0*/  LDG.E R17, desc[UR12][R4.64+0x18] ;  /* 0x0000180c04117981 */ /* 0x004ea8000c1e1900 */
[----:B--2---:R4:W-:Y:S04]  /*0400*/  REDG.E.ADD.F32.FTZ.RN.STRONG.GPU desc[UR12][R6.64+0x38], R17 ;  /* 0x00003811060079a6 */ /* 0x0049e8000c12f30c */
[----:B---3--:R-:W2:Y:S01]  /*0410*/  LDG.E R19, desc[UR12][R4.64+0x1c] ;  /* 0x00001c0c04137981 */ /* 0x008ea2000c1e1900 */
[----:B------:R-:W-:-:S04]  /*0420*/  UIADD3 UR8, UPT, UPT, UR8, 0x10, URZ ;  /* 0x0000001008087890 */ /* 0x000fc8000fffe0ff */
[----:B------:R-:W-:Y:S01]  /*0430*/  UISETP.NE.AND UP1, UPT, UR8, URZ, UPT ;  /* 0x000000ff0800728c */ /* 0x000fe2000bf25270 */
[----:B--2---:R4:W-:Y:S01]  /*0440*/  REDG.E.ADD.F32.FTZ.RN.STRONG.GPU desc[UR12][R6.64+0x3c], R19 ;  /* 0x00003c13060079a6 */ /* 0x0049e2000c12f30c */
[----:B------:R-:W-:Y:S02]  /*0450*/  IADD3 R11, PT, PT, R11, 0x10, RZ ;  /* 0x000000100b0b7810 */ /* 0x000fe40007ffe0ff */
[----:B------:R-:W-:-:S05]  /*0460*/  IADD3 R9, PT, PT, R9, 0x10, RZ ;  /* 0x0000001009097810 */ /* 0x000fca0007ffe0ff */
[----:B------:R-:W-:Y:S05]  /*0470*/  BRA.U UP1, `(.L_x_60) ;  /* 0xfffffffd01587547 */ /* 0x000fea000b83ffff */
.L_x_59:
[----:B------:R-:W-:Y:S05]  /*0480*/  BRA.U !UP0, `(.L_x_58) ;  /* 0x0000000108f87547 */ /* 0x000fea000b800000 */
[----:B------:R-:W-:Y:S02]  /*0490*/  UISETP.GE.U32.AND UP0, UPT, UR10, 0x8, UPT ;  /* 0x000000080a00788c */ /* 0x000fe4000bf06070 */
[----:B------:R-:W-:-:S04]  /*04a0*/  ULOP3.LUT UR6, UR7, 0x7, URZ, 0xc0, !UPT ;  /* 0x0000000707067892 */ /* 0x000fc8000f8ec0ff */
[----:B------:R-:W-:-:S03]  /*04b0*/  UISETP.NE.AND UP1, UPT, UR6, URZ, UPT ;  /* 0x000000ff0600728c */ /* 0x000fc6000bf25270 */
[----:B------:R-:W-:Y:S08]  /*04c0*/  BRA.U !UP0, `(.L_x_61) ;  /* 0x00000001085c7547 */ /* 0x000ff0000b800000 */
[----:B----4-:R-:W0:Y:S01]  /*04d0*/  LDC.64 R6, c[0x0][0x380] ;  /* 0x0000e000ff067b82 */ /* 0x010e220000000a00 */
[----:B------:R-:W-:-:S04]  /*04e0*/  VIADD R5, R3, UR4 ;  /* 0x0000000403057c36 */ /* 0x000fc80008000000 */
[----:B0-----:R-:W-:-:S03]  /*04f0*/  IMAD.WIDE R6, R5, 0x4, R6 ;  /* 0x0000000405067825 */ /* 0x001fc600078e0206 */
[----:B------:R-:W0:Y:S02]  /*0500*/  LDC.64 R4, c[0x0][0x3a0] ;  /* 0x0000e800ff047b82 */ /* 0x000e240000000a00 */
[----:B------:R-:W2:Y:S01]  /*0510*/  LDG.E R11, desc[UR12][R6.64] ;  /* 0x0000000c060b7981 */ /* 0x000ea2000c1e1900 */
[----:B------:R-:W-:-:S05]  /*0520*/  IADD3 R9, PT, PT, R2, UR4, RZ ;  /* 0x0000000402097c10 */ /* 0x000fca000fffe0ff */
        /* <DEDUP_REMOVED lines=8> */
[----:B------:R-:W3:Y:S04]  /*05b0*/  LDG.E R17, desc[UR12][R6.64+0x10] ;  /* 0x0000100c06117981 */ /* 0x000ee8000c1e1900 */
[----:B---3--:R2:W-:Y:S04]  /*05c0*/  REDG.E.ADD.F32.FTZ.RN.STRONG.GPU desc[UR12][R4.64+0x10], R17 ;  /* 0x00001011040079a6 */ /* 0x0085e8000c12f30c */
[----:B------:R-:W3:Y:S04]  /*05d0*/  LDG.E R19, desc[UR12][R6.64+0x14] ;  /* 0x0000140c06137981 */ /* 0x000ee8000c1e1900 */
[----:B---3--:R2:W-:Y:S04]  /*05e0*/  REDG.E.ADD.F32.FTZ.RN.STRONG.GPU desc[UR12][R4.64+0x14], R19 ;  /* 0x00001413040079a6 */ /* 0x0085e8000c12f30c */
[----:B0-----:R-:W3:Y:S04]  /*05f0*/  LDG.E R11, desc[UR12][R6.64+0x18] ;  /* 0x0000180c060b7981 */ /* 0x001ee8000c1e1900 */
[----:B---3--:R2:W-:Y:S04]  /*0600*/  REDG.E.ADD.F32.FTZ.RN.STRONG.GPU desc[UR12][R4.64+0x18], R11 ;  /* 0x0000180b040079a6 */ /* 0x0085e8000c12f30c */
[----:B-1----:R-:W3:Y:S01]  /*0610*/  LDG.E R9, desc[UR12][R6.64+0x1c] ;  /* 0x00001c0c06097981 */ /* 0x002ee2000c1e1900 */
[----:B------:R-:W-:-:S03]  /*0620*/  UIADD3 UR4, UPT, UPT, UR4, 0x8, URZ ;  /* 0x0000000804047890 */ /* 0x000fc6000fffe0ff */
[----:B---3--:R2:W-:Y:S09]  /*0630*/  REDG.E.ADD.F32.FTZ.RN.STRONG.GPU desc[UR12][R4.64+0x1c], R9 ;  /* 0x00001c09040079a6 */ /* 0x0085f2000c12f30c */
.L_x_61:
[----:B------:R-:W-:Y:S05]  /*0640*/  BRA.U !UP1, `(.L_x_58) ;  /* 0x0000000109887547 */ /* 0x000fea000b800000 */
[----:B------:R-:W-:Y:S02]  /*0650*/  UISETP.GE.U32.AND UP0, UPT, UR6, 0x4, UPT ;  /* 0x000000040600788c */ /* 0x000fe4000bf06070 */
[----:B------:R-:W-:-:S04]  /*0660*/  ULOP3.LUT UR5, UR7, 0x3, URZ, 0xc0, !UPT ;  /* 0x0000000307057892 */ /* 0x000fc8000f8ec0ff */
[----:B------:R-:W-:-:S03]  /*0670*/  UISETP.NE.AND UP1, UPT, UR5, URZ, UPT ;  /* 0x000000ff0500728c */ /* 0x000fc6000bf25270 */
[----:B------:R-:W-:Y:S08]  /*0680*/  BRA.U !UP0, `(.L_x_62) ;  /* 0x00000001083c7547 */ /* 0x000ff0000b800000 */
[----:B--2---:R-:W0:Y:S01]  /*0690*/  LDC.64 R4, c[0x0][0x380] ;  /* 0x0000e000ff047b82 */ /* 0x004e220000000a00 */
[----:B----4-:R-:W-:-:S05]  /*06a0*/  IADD3 R7, PT, PT, R3, UR4, RZ ;  /* 0x0000000403077c10 */ /* 0x010fca000fffe0ff */
[----:B0-----:R-:W-:Y:S02]  /*06b0*/  IMAD.WIDE R6, R7, 0x4, R4 ;  /* 0x0000000407067825 */ /* 0x001fe400078e0204 */
[----:B------:R-:W0:Y:S03]  /*06c0*/  LDC.64 R4, c[0x0][0x3a0] ;  /* 0x0000e800ff047b82 */ /* 0x000e260000000a00 */
        /* <DEDUP_REMOVED lines=8> */
[----:B------:R-:W2:Y:S01]  /*0750*/  LDG.E R15, desc[UR12][R6.64+0xc] ;  /* 0x00000c0c060f7981 */ /* 0x000ea2000c1e1900 */
[----:B------:R-:W-:-:S03]  /*0760*/  UIADD3 UR4, UPT, UPT, UR4, 0x4, URZ ;  /* 0x0000000404047890 */ /* 0x000fc6000fffe0ff */
[----:B--2---:R0:W-:Y:S09]  /*0770*/  REDG.E.ADD.F32.FTZ.RN.STRONG.GPU desc[UR12][R4.64+0xc], R15 ;  /* 0x00000c0f040079a6 */ /* 0x0041f2000c12f30c */
.L_x_62:
[----:B------:R-:W-:Y:S05]  /*0780*/  BRA.U !UP1, `(.L_x_58) ;  /* 0x0000000109387547 */ /* 0x000fea000b800000 */
[----:B0-2---:R-:W0:Y:S01]  /*0790*/  LDC.64 R8, c[0x0][0x3a0] ;  /* 0x0000e800ff087b82 */ /* 0x005e220000000a00 */
[----:B------:R-:W-:Y:S01]  /*07a0*/  VIADD R11, R3, UR4 ;  /* 0x00000004030b7c36 */ /* 0x000fe20008000000 */
[----:B----4-:R-:W-:Y:S01]  /*07b0*/  IADD3 R13, PT, PT, R2, UR4, RZ ;  /* 0x00000004020d7c10 */ /* 0x010fe2000fffe0ff */
[----:B------:R-:W-:-:S05]  /*07c0*/  UIADD3 UR5, UPT, UPT, -UR5, URZ, URZ ;  /* 0x000000ff05057290 */ /* 0x000fca000fffe1ff */
[----:B------:R-:W1:Y:S07]  /*07d0*/  LDC.64 R6, c[0x0][0x380] ;  /* 0x0000e000ff067b82 */ /* 0x000e6e0000000a00 */
.L_x_63:
[----:B-1-3--:R-:W-:-:S06]  /*07e0*/  IMAD.WIDE R2, R11, 0x4, R6 ;  /* 0x000000040b027825 */ /* 0x00afcc00078e0206 */
[----:B------:R-:W2:Y:S01]  /*07f0*/  LDG.E R3, desc[UR12][R2.64] ;  /* 0x0000000c02037981 */ /* 0x000ea2000c1e1900 */
[----:B0-----:R-:W-:Y:S01]  /*0800*/  IMAD.WIDE R4, R13, 0x4, R8 ;  /* 0x000000040d047825 */ /* 0x001fe200078e0208 */
[----:B------:R-:W-:-:S04]  /*0810*/  UIADD3 UR5, UPT, UPT, UR5, 0x1, URZ ;  /* 0x0000000105057890 */ /* 0x000fc8000fffe0ff */
[----:B------:R-:W-:Y:S01]  /*0820*/  UISETP.NE.AND UP0, UPT, UR5, URZ, UPT ;  /* 0x000000ff0500728c */ /* 0x000fe2000bf05270 */
[----:B--2---:R3:W-:Y:S01]  /*0830*/  REDG.E.ADD.F32.FTZ.RN.STRONG.GPU desc[UR12][R4.64], R3 ;  /* 0x00000003040079a6 */ /* 0x0047e2000c12f30c */
[----:B------:R-:W-:Y:S02]  /*0840*/  IADD3 R11, PT, PT, R11, 0x1, RZ ;  /* 0x000000010b0b7810 */ /* 0x000fe40007ffe0ff */
[----:B------:R-:W-:-:S05]  /*0850*/  IADD3 R13, PT, PT, R13, 0x1, RZ ;  /* 0x000000010d0d7810 */ /* 0x000fca0007ffe0ff */
[----:B------:R-:W-:Y:S05]  /*0860*/  BRA.U UP0, `(.L_x_63) ;  /* 0xfffffffd00dc7547 */ /* 0x000fea000b83ffff */
.L_x_58:
[----:B---3--:R-:W1:Y:S01]  /*0870*/  LDC.64 R2, c[0x0][0x3a8] ;  /* 0x0000ea00ff027b82 */ /* 0x008e620000000a00 */
[----:B0-2---:R-:W-:Y:S02]  /*0880*/  HFMA2 R5, -RZ, RZ, 0, 5.9604644775390625e-08 ;  /* 0x00000001ff057431 */ /* 0x005fe400000001ff */
[----:B-1---5:R-:W-:-:S05]  /*0890*/  IMAD.WIDE R2, R0, 0x4, R2 ;  /* 0x0000000400027825 */ /* 0x022fca00078e0202 */
[----:B------:R-:W-:Y:S01]  /*08a0*/  REDG.E.ADD.STRONG.GPU desc[UR12][R2.64+-0x4], R5 ;  /* 0xfffffc050200798e */ /* 0x000fe2000c12e10c */
[----:B------:R-:W-:Y:S05]  /*08b0*/  EXIT ;  /* 0x000000000000794d */ /* 0x000fea0003800000 */
.L_x_64:
        /* <DEDUP_REMOVED lines=12> */
.L_x_93:


//--------------------- .text._Z31distanceCalculationForEachPointPfS_Piiiii --------------------------
	.section	.text._Z31distanceCalculationForEachPointPfS_Piiiii,"ax",@progbits
	.align	128
        .global         _Z31distanceCalculationForEachPointPfS_Piiiii
        .type           _Z31distanceCalculationForEachPointPfS_Piiiii,@function
        .size           _Z31distanceCalculationForEachPointPfS_Piiiii,(.L_x_90 - _Z31distanceCalculationForEachPointPfS_Piiiii)
        .other          _Z31distanceCalculationForEachPointPfS_Piiiii,@"STO_CUDA_ENTRY STV_DEFAULT"
_Z31distanceCalculationForEachPointPfS_Piiiii:
.text._Z31distanceCalculationForEachPointPfS_Piiiii:
[----:B------:R-:W-:Y:S01]  /*0000*/  LDC R1, c[0x0][0x37c] ;  /* 0x0000df00ff017b82 */ /* 0x000fe20000000800 */
[----:B------:R-:W0:Y:S07]  /*0010*/  S2R R11, SR_TID.X ;  /* 0x00000000000b7919 */ /* 0x000e2e0000002100 */
[----:B------:R-:W1:Y:S01]  /*0020*/  LDC R10, c[0x0][0x39c] ;  /* 0x0000e700ff0a7b82 */ /* 0x000e620000000800 */
[----:B------:R-:W1:Y:S01]  /*0030*/  LDCU UR4, c[0x0][0x3a0] ;  /* 0x00007400ff0477ac */ /* 0x000e620008000800 */
[----:B------:R-:W-:Y:S01]  /*0040*/  BSSY.RECONVERGENT B0, `(.L_x_65) ;  /* 0x0000012000007945 */ /* 0x000fe20003800200 */
[----:B------:R-:W2:Y:S01]  /*0050*/  LDCU.64 UR6, c[0x0][0x358] ;  /* 0x00006b00ff0677ac */ /* 0x000ea20008000a00 */
[----:B-1----:R-:W-:-:S05]  /*0060*/  IMAD R0, R10, UR4, RZ ;  /* 0x000000040a007c24 */ /* 0x002fca000f8e02ff */
[----:B0-----:R-:W-:-:S13]  /*0070*/  ISETP.GE.AND P0, PT, R11, R0, PT ;  /* 0x000000000b00720c */ /* 0x001fda0003f06270 */
[----:B--2---:R-:W-:Y:S05]  /*0080*/  @P0 BRA `(.L_x_66) ;  /* 0x0000000000340947 */ /* 0x004fea0003800000 */
[----:B------:R-:W0:Y:S01]  /*0090*/  S2R R3, SR_CgaCtaId ;  /* 0x0000000000037919 */ /* 0x000e220000008800 */
[----:B------:R-:W1:Y:S01]  /*00a0*/  LDC R8, c[0x0][0x360] ;  /* 0x0000d800ff087b82 */ /* 0x000e620000000800 */
[----:B------:R-:W-:Y:S01]  /*00b0*/  MOV R2, 0x400 ;  /* 0x0000040000027802 */ /* 0x000fe20000000f00 */
[----:B------:R-:W-:-:S06]  /*00c0*/  IMAD.MOV.U32 R7, RZ, RZ, R11 ;  /* 0x000000ffff077224 */ /* 0x000fcc00078e000b */
[----:B------:R-:W2:Y:S01]  /*00d0*/  LDC.64 R4, c[0x0][0x388] ;  /* 0x0000e200ff047b82 */ /* 0x000ea20000000a00 */
[----:B0-----:R-:W-:-:S07]  /*00e0*/  LEA R6, R3, R2, 0x18 ;  /* 0x0000000203067211 */ /* 0x001fce00078ec0ff */
.L_x_67:
[----:B0-2---:R-:W-:-:S06]  /*00f0*/  IMAD.WIDE R2, R7, 0x4, R4 ;  /* 0x0000000407027825 */ /* 0x005fcc00078e0204 */
[----:B------:R-:W2:Y:S01]  /*0100*/  LDG.E R2, desc[UR6][R2.64] ;  /* 0x0000000602027981 */ /* 0x000ea2000c1e1900 */
[----:B------:R-:W-:Y:S02]  /*0110*/  IMAD R9, R7, 0x4, R6 ;  /* 0x0000000407097824 */ /* 0x000fe400078e0206 */
[----:B-1----:R-:W-:-:S05]  /*0120*/  IMAD.IADD R7, R8, 0x1, R7 ;  /* 0x0000000108077824 */ /* 0x002fca00078e0207 */
[----:B------:R-:W-:Y:S01]  /*0130*/  ISETP.GE.AND P0, PT, R7, R0, PT ;  /* 0x000000000700720c */ /* 0x000fe20003f06270 */
[----:B--2---:R0:W-:-:S12]  /*0140*/  STS [R9], R2 ;  /* 0x0000000209007388 */ /* 0x0041d80000000800 */
[----:B------:R-:W-:Y:S05]  /*0150*/  @!P0 BRA `(.L_x_67) ;  /* 0xfffffffc00e48947 */ /* 0x000fea000383ffff */
.L_x_66:
[----:B------:R-:W-:Y:S05]  /*0160*/  BSYNC.RECONVERGENT B0 ;  /* 0x0000000000007941 */ /* 0x000fea0003800200 */
.L_x_65:
[----:B------:R-:W1:Y:S01]  /*0170*/  S2UR UR5, SR_CTAID.X ;  /* 0x00000000000579c3 */ /* 0x000e620000002500 */
[----:B------:R-:W2:Y:S07]  /*0180*/  LDCU UR8, c[0x0][0x398] ;  /* 0x00007300ff0877ac */ /* 0x000eae0008000800 */
[----:B------:R-:W1:Y:S02]  /*0190*/  LDC R0, c[0x0][0x360] ;  /* 0x0000d800ff007b82 */ /* 0x000e640000000800 */
[----:B-1----:R-:W-:-:S06]  /*01a0*/  IMAD R5, R0, UR5, R11 ;  /* 0x0000000500057c24 */ /* 0x002fcc000f8e020b */
[----:B------:R-:W-:Y:S01]  /*01b0*/  BAR.SYNC.DEFER_BLOCKING 0x0 ;  /* 0x0000000000007b1d */ /* 0x000fe20000010000 */
[----:B--2---:R-:W-:-:S13]  /*01c0*/  ISETP.GE.AND P0, PT, R5, UR8, PT ;  /* 0x0000000805007c0c */ /* 0x004fda000bf06270 */
[----:B------:R-:W-:Y:S05]  /*01d0*/  @P0 EXIT ;  /* 0x000000000000094d */ /* 0x000fea0003800000 */
[----:B------:R-:W1:Y:S02]  /*01e0*/  LDC.64 R14, c[0x0][0x390] ;  /* 0x0000e400ff0e7b82 */ /* 0x000e640000000a00 */
[----:B-1----:R-:W-:-:S05]  /*01f0*/  IMAD.WIDE R14, R5, 0x4, R14 ;  /* 0x00000004050e7825 */ /* 0x002fca00078e020e */
[----:B------:R-:W2:Y:S01]  /*0200*/  LDG.E R0, desc[UR6][R14.64] ;  /* 0x000000060e007981 */ /* 0x000ea2000c1e1900 */
[----:B------:R-:W-:Y:S01]  /*0210*/  UISETP.GE.AND UP0, UPT, UR4, 0x1, UPT ;  /* 0x000000010400788c */ /* 0x000fe2000bf06270 */
[----:B--2---:R-:W-:-:S08]  /*0220*/  MOV R3, R0 ;  /* 0x0000000000037202 */ /* 0x004fd00000000f00 */
[----:B------:R-:W-:Y:S05]  /*0230*/  BRA.U !UP0, `(.L_x_68) ;  /* 0x0000000d08807547 */ /* 0x000fea000b800000 */
[----:B------:R-:W-:-:S13]  /*0240*/  ISETP.GE.AND P0, PT, R10, 0x1, PT ;  /* 0x000000010a00780c */ /* 0x000fda0003f06270 */
[----:B------:R-:W-:Y:S05]  /*0250*/  @!P0 BRA `(.L_x_69) ;  /* 0x00000008007c8947 */ /* 0x000fea0003800000 */
[----:B------:R-:W1:Y:S01]  /*0260*/  LDCU.64 UR4, c[0x0][0x380] ;  /* 0x00007000ff0477ac */ /* 0x000e620008000a00 */
[----:B0-----:R-:W-:Y:S01]  /*0270*/  IMAD R2, R5, R10, RZ ;  /* 0x0000000a05027224 */ /* 0x001fe200078e02ff */
[C---:B------:R-:W-:Y:S01]  /*0280*/  LOP3.LUT R4, R10.reuse, 0x7, RZ, 0xc0, !PT ;  /* 0x000000070a047812 */ /* 0x040fe200078ec0ff */
[C---:B------:R-:W-:Y:S01]  /*0290*/  IMAD.SHL.U32 R8, R10.reuse, 0x4, RZ ;  /* 0x000000040a087824 */ /* 0x040fe200078e00ff */
[----:B------:R-:W-:Y:S01]  /*02a0*/  LOP3.LUT R7, R10, 0x7ffffff8, RZ, 0xc0, !PT ;  /* 0x7ffffff80a077812 */ /* 0x000fe200078ec0ff */
[----:B------:R-:W-:Y:S01]  /*02b0*/  IMAD.MOV.U32 R11, RZ, RZ, RZ ;  /* 0x000000ffff0b7224 */ /* 0x000fe200078e00ff */
[----:B------:R-:W-:Y:S01]  /*02c0*/  SHF.R.S32.HI R5, RZ, 0x1f, R2 ;  /* 0x0000001fff057819 */ /* 0x000fe20000011402 */
[----:B------:R-:W-:Y:S01]  /*02d0*/  VIADD R18, R4, 0xffffffff ;  /* 0xffffffff04127836 */ /* 0x000fe20000000000 */
[----:B------:R-:W-:Y:S01]  /*02e0*/  LOP3.LUT R6, R10, 0x3, RZ, 0xc0, !PT ;  /* 0x000000030a067812 */ /* 0x000fe200078ec0ff */
[----:B------:R-:W-:Y:S01]  /*02f0*/  IMAD.MOV.U32 R10, RZ, RZ, 0x7f7fffff ;  /* 0x7f7fffffff0a7424 */ /* 0x000fe200078e00ff */
[----:B------:R-:W-:Y:S01]  /*0300*/  MOV R3, R0 ;  /* 0x0000000000037202 */ /* 0x000fe20000000f00 */
[----:B------:R-:W-:Y:S01]  /*0310*/  IMAD.MOV R19, RZ, RZ, -R7 ;  /* 0x000000ffff137224 */ /* 0x000fe200078e0a07 */
[----:B-1----:R-:W-:-:S04]  /*0320*/  LEA R9, P0, R2, UR4, 0x2 ;  /* 0x0000000402097c11 */ /* 0x002fc8000f8010ff */
[----:B------:R-:W-:Y:S02]  /*0330*/  LEA.HI.X R20, R2, UR5, R5, 0x2, P0 ;  /* 0x0000000502147c11 */ /* 0x000fe400080f1405 */
[----:B------:R-:W-:-:S04]  /*0340*/  IADD3 R9, P0, PT, R9, 0x10, RZ ;  /* 0x0000001009097810 */ /* 0x000fc80007f1e0ff */
[----:B------:R-:W-:-:S09]  /*0350*/  IADD3.X R20, PT, PT, RZ, R20, RZ, P0, !PT ;  /* 0x00000014ff147210 */ /* 0x000fd200007fe4ff */
.L_x_77:
[----:B------:R-:W0:Y:S01]  /*0360*/  LDC R22, c[0x0][0x39c] ;  /* 0x0000e700ff167b82 */ /* 0x000e220000000800 */
[----:B------:R-:W-:Y:S02]  /*0370*/  IMAD.MOV.U32 R21, RZ, RZ, RZ ;  /* 0x000000ffff157224 */ /* 0x000fe400078e00ff */
[----:B------:R-:W-:Y:S01]  /*0380*/  IMAD.MOV.U32 R23, RZ, RZ, RZ ;  /* 0x000000ffff177224 */ /* 0x000fe200078e00ff */
[----:B0-----:R-:W-:-:S13]  /*0390*/  ISETP.GE.U32.AND P0, PT, R22, 0x8, PT ;  /* 0x000000081600780c */ /* 0x001fda0003f06070 */
[----:B------:R-:W-:Y:S05]  /*03a0*/  @!P0 BRA `(.L_x_70) ;  /* 0x0000000000c08947 */ /* 0x000fea0003800000 */
[----:B------:R-:W0:Y:S01]  /*03b0*/  S2R R13, SR_CgaCtaId ;  /* 0x00000000000d7919 */ /* 0x000e220000008800 */
[----:B------:R-:W-:Y:S01]  /*03c0*/  MOV R12, 0x400 ;  /* 0x00000400000c7802 */ /* 0x000fe20000000f00 */
[----:B------:R-:W-:Y:S01]  /*03d0*/  HFMA2 R21, -RZ, RZ, 0, 0 ;  /* 0x00000000ff157431 */ /* 0x000fe200000001ff */
[----:B------:R-:W-:Y:S02]  /*03e0*/  MOV R16, R19 ;  /* 0x0000001300107202 */ /* 0x000fe40000000f00 */
[----:B0-----:R-:W-:Y:S01]  /*03f0*/  LEA R12, R13, R12, 0x18 ;  /* 0x0000000c0d0c7211 */ /* 0x001fe200078ec0ff */
[----:B------:R-:W-:-:S04]  /*0400*/  IMAD.MOV.U32 R13, RZ, RZ, R20 ;  /* 0x000000ffff0d7224 */ /* 0x000fc800078e0014 */
[----:B------:R-:W-:Y:S02]  /*0410*/  IMAD R17, R8, R11, R12 ;  /* 0x0000000b08117224 */ /* 0x000fe400078e020c */
[----:B------:R-:W-:Y:S02]  /*0420*/  IMAD.MOV.U32 R12, RZ, RZ, R9 ;  /* 0x000000ffff0c7224 */ /* 0x000fe400078e0009 */
[----:B------:R-:W-:-:S07]  /*0430*/  VIADD R17, R17, 0x10 ;  /* 0x0000001011117836 */ /* 0x000fce0000000000 */
.L_x_71:
[----:B------:R-:W2:Y:S04]  /*0440*/  LDG.E R26, desc[UR6][R12.64+-0x10] ;  /* 0xfffff0060c1a7981 */ /* 0x000ea8000c1e1900 */
[----:B------:R-:W3:Y:S04]  /*0450*/  LDG.E R25, desc[UR6][R12.64+-0xc] ;  /* 0xfffff4060c197981 */ /* 0x000ee8000c1e1900 */
[----:B------:R-:W4:Y:S04]  /*0460*/  LDG.E R24, desc[UR6][R12.64+-0x8] ;  /* 0xfffff8060c187981 */ /* 0x000f28000c1e1900 */
[----:B------:R-:W5:Y:S04]  /*0470*/  LDG.E R23, desc[UR6][R12.64+-0x4] ;  /* 0xfffffc060c177981 */ /* 0x000f68000c1e1900 */
[----:B------:R-:W2:Y:S04]  /*0480*/  LDS R27, [R17+-0x10] ;  /* 0xfffff000111b7984 */ /* 0x000ea80000000800 */
[----:B------:R-:W-:Y:S01]  /*0490*/  LDS R28, [R17+-0x4] ;  /* 0xfffffc00111c7984 */ /* 0x000fe20000000800 */
[----:B--2---:R-:W-:-:S04]  /*04a0*/  FADD R26, R26, -R27 ;  /* 0x8000001b1a1a7221 */ /* 0x004fc80000000000 */
[----:B------:R-:W-:Y:S02]  /*04b0*/  FFMA R21, R26, R26, R21 ;  /* 0x0000001a1a157223 */ /* 0x000fe40000000015 */
[----:B------:R-:W3:Y:S02]  /*04c0*/  LDS R26, [R17+-0xc] ;  /* 0xfffff400111a7984 */ /* 0x000ee40000000800 */
[----:B---3--:R-:W-:Y:S02]  /*04d0*/  FADD R26, R25, -R26 ;  /* 0x8000001a191a7221 */ /* 0x008fe40000000000 */
[----:B------:R-:W4:Y:S02]  /*04e0*/  LDS R25, [R17+-0x8] ;  /* 0xfffff80011197984 */ /* 0x000f240000000800 */
[----:B------:R-:W-:Y:S02]  /*04f0*/  FFMA R26, R26, R26, R21 ;  /* 0x0000001a1a1a7223 */ /* 0x000fe40000000015 */
[----:B------:R-:W2:Y:S01]  /*0500*/  LDG.E R21, desc[UR6][R12.64] ;  /* 0x000000060c157981 */ /* 0x000ea2000c1e1900 */
[----:B----4-:R-:W-:-:S03]  /*0510*/  FADD R25, R24, -R25 ;  /* 0x8000001918197221 */ /* 0x010fc60000000000 */
[----:B------:R-:W3:Y:S01]  /*0520*/  LDG.E R24, desc[UR6][R12.64+0x4] ;  /* 0x000004060c187981 */ /* 0x000ee2000c1e1900 */
[----:B------:R-:W-:Y:S01]  /*0530*/  FFMA R26, R25, R25, R26 ;  /* 0x00000019191a7223 */ /* 0x000fe2000000001a */
[----:B-----5:R-:W-:Y:S02]  /*0540*/  FADD R25, R23, -R28 ;  /* 0x8000001c17197221 */ /* 0x020fe40000000000 */
[----:B------:R-:W4:Y:S02]  /*0550*/  LDG.E R23, desc[UR6][R12.64+0x8] ;  /* 0x000008060c177981 */ /* 0x000f24000c1e1900 */
[----:B------:R-:W-:Y:S02]  /*0560*/  FFMA R26, R25, R25, R26 ;  /* 0x00000019191a7223 */ /* 0x000fe4000000001a */
[----:B------:R0:W5:Y:S04]  /*0570*/  LDG.E R25, desc[UR6][R12.64+0xc] ;  /* 0x00000c060c197981 */ /* 0x000168000c1e1900 */
[----:B------:R-:W2:Y:S01]  /*0580*/  LDS R28, [R17] ;  /* 0x00000000111c7984 */ /* 0x000ea20000000800 */
[----:B------:R-:W-:-:S05]  /*0590*/  VIADD R16, R16, 0x8 ;  /* 0x0000000810107836 */ /* 0x000fca0000000000 */
[----:B------:R-:W-:Y:S02]  /*05a0*/  ISETP.NE.AND P0, PT, R16, RZ, PT ;  /* 0x000000ff1000720c */ /* 0x000fe40003f05270 */
[----:B0-----:R-:W-:-:S04]  /*05b0*/  IADD3 R12, P1, PT, R12, 0x20, RZ ;  /* 0x000000200c0c7810 */ /* 0x001fc80007f3e0ff */
[----:B------:R-:W-:Y:S01]  /*05c0*/  IADD3.X R13, PT, PT, RZ, R13, RZ, P1, !PT ;  /* 0x0000000dff0d7210 */ /* 0x000fe20000ffe4ff */
[----:B--2---:R-:W-:Y:S02]  /*05d0*/  FADD R21, R21, -R28 ;  /* 0x8000001c15157221 */ /* 0x004fe40000000000 */
[----:B------:R-:W-:Y:S02]  /*05e0*/  LDS R28, [R17+0xc] ;  /* 0x00000c00111c7984 */ /* 0x000fe40000000800 */
[----:B------:R-:W-:Y:S02]  /*05f0*/  FFMA R26, R21, R21, R26 ;  /* 0x00000015151a7223 */ /* 0x000fe4000000001a */
[----:B------:R-:W3:Y:S02]  /*0600*/  LDS R21, [R17+0x4] ;  /* 0x0000040011157984 */ /* 0x000ee40000000800 */
[----:B---3--:R-:W-:Y:S02]  /*0610*/  FADD R21, R24, -R21 ;  /* 0x8000001518157221 */ /* 0x008fe40000000000 */
[----:B------:R0:W4:Y:S02]  /*0620*/  LDS R24, [R17+0x8] ;  /* 0x0000080011187984 */ /* 0x0001240000000800 */
[----:B------:R-:W-:Y:S01]  /*0630*/  FFMA R26, R21, R21, R26 ;  /* 0x00000015151a7223 */ /* 0x000fe2000000001a */
[----:B-----5:R-:W-:Y:S01]  /*0640*/  FADD R25, R25, -R28 ;  /* 0x8000001c19197221 */ /* 0x020fe20000000000 */
[----:B0-----:R-:W-:-:S02]  /*0650*/  VIADD R17, R17, 0x20 ;  /* 0x0000002011117836 */ /* 0x001fc40000000000 */
[----:B----4-:R-:W-:-:S04]  /*0660*/  FADD R23, R23, -R24 ;  /* 0x8000001817177221 */ /* 0x010fc80000000000 */
[----:B------:R-:W-:-:S04]  /*0670*/  FFMA R26, R23, R23, R26 ;  /* 0x00000017171a7223 */ /* 0x000fc8000000001a */
[----:B------:R-:W-:Y:S01]  /*0680*/  FFMA R21, R25, R25, R26 ;  /* 0x0000001919157223 */ /* 0x000fe2000000001a */
[----:B------:R-:W-:Y:S06]  /*0690*/  @P0 BRA `(.L_x_71) ;  /* 0xfffffffc00680947 */ /* 0x000fec000383ffff */
[----:B------:R-:W-:-:S07]  /*06a0*/  IMAD.MOV.U32 R23, RZ, RZ, R7 ;  /* 0x000000ffff177224 */ /* 0x000fce00078e0007 */
.L_x_70:
[----:B------:R-:W-:-:S13]  /*06b0*/  ISETP.NE.AND P0, PT, R4, RZ, PT ;  /* 0x000000ff0400720c */ /* 0x000fda0003f05270 */
[----:B------:R-:W-:Y:S05]  /*06c0*/  @!P0 BRA `(.L_x_72) ;  /* 0x0000000400088947 */ /* 0x000fea0003800000 */
[----:B------:R-:W-:Y:S02]  /*06d0*/  ISETP.GE.U32.AND P0, PT, R18, 0x3, PT ;  /* 0x000000031200780c */ /* 0x000fe40003f06070 */
[----:B------:R-:W-:-:S11]  /*06e0*/  ISETP.NE.AND P1, PT, R6, RZ, PT ;  /* 0x000000ff0600720c */ /* 0x000fd60003f25270 */
[----:B------:R-:W-:Y:S05]  /*06f0*/  @!P0 BRA `(.L_x_73) ;  /* 0x00000000006c8947 */ /* 0x000fea0003800000 */
[----:B------:R-:W0:Y:S01]  /*0700*/  LDCU.64 UR4, c[0x0][0x380] ;  /* 0x00007000ff0477ac */ /* 0x000e220008000a00 */
[----:B------:R-:W-:-:S04]  /*0710*/  IADD3 R13, P0, PT, R2, R23, RZ ;  /* 0x00000017020d7210 */ /* 0x000fc80007f1e0ff */
[----:B------:R-:W-:Y:S02]  /*0720*/  IADD3.X R16, PT, PT, RZ, R5, RZ, P0, !PT ;  /* 0x00000005ff107210 */ /* 0x000fe400007fe4ff */
[----:B0-----:R-:W-:-:S04]  /*0730*/  LEA R12, P0, R13, UR4, 0x2 ;  /* 0x000000040d0c7c11 */ /* 0x001fc8000f8010ff */
[----:B------:R-:W-:-:S05]  /*0740*/  LEA.HI.X R13, R13, UR5, R16, 0x2, P0 ;  /* 0x000000050d0d7c11 */ /* 0x000fca00080f1410 */
[----:B------:R-:W2:Y:S04]  /*0750*/  LDG.E R25, desc[UR6][R12.64] ;  /* 0x000000060c197981 */ /* 0x000ea8000c1e1900 */
[----:B------:R-:W3:Y:S04]  /*0760*/  LDG.E R17, desc[UR6][R12.64+0x4] ;  /* 0x000004060c117981 */ /* 0x000ee8000c1e1900 */
[----:B------:R-:W4:Y:S04]  /*0770*/  LDG.E R16, desc[UR6][R12.64+0x8] ;  /* 0x000008060c107981 */ /* 0x000f28000c1e1900 */
[----:B------:R0:W5:Y:S01]  /*0780*/  LDG.E R24, desc[UR6][R12.64+0xc] ;  /* 0x00000c060c187981 */ /* 0x000162000c1e1900 */
[----:B------:R-:W-:Y:S01]  /*0790*/  MOV R26, 0x400 ;  /* 0x00000400001a7802 */ /* 0x000fe20000000f00 */
[----:B------:R-:W1:Y:S03]  /*07a0*/  S2R R27, SR_CgaCtaId ;  /* 0x00000000001b7919 */ /* 0x000e660000008800 */
[----:B-1----:R-:W-:Y:S01]  /*07b0*/  LEA R27, R27, R26, 0x18 ;  /* 0x0000001a1b1b7211 */ /* 0x002fe200078ec0ff */
[----:B------:R-:W-:-:S02]  /*07c0*/  IMAD R26, R11, R22, R23 ;  /* 0x000000160b1a7224 */ /* 0x000fc400078e0217 */
[----:B------:R-:W-:Y:S02]  /*07d0*/  VIADD R23, R23, 0x4 ;  /* 0x0000000417177836 */ /* 0x000fe40000000000 */
[----:B------:R-:W-:-:S05]  /*07e0*/  IMAD R26, R26, 0x4, R27 ;  /* 0x000000041a1a7824 */ /* 0x000fca00078e021b */
[----:B------:R-:W2:Y:S04]  /*07f0*/  LDS R28, [R26] ;  /* 0x000000001a1c7984 */ /* 0x000ea80000000800 */
[----:B------:R-:W4:Y:S04]  /*0800*/  LDS R27, [R26+0x8] ;  /* 0x000008001a1b7984 */ /* 0x000f280000000800 */
[----:B0-----:R-:W5:Y:S01]  /*0810*/  LDS R13, [R26+0xc] ;  /* 0x00000c001a0d7984 */ /* 0x001f620000000800 */
[----:B--2---:R-:W-:-:S03]  /*0820*/  FADD R28, R25, -R28 ;  /* 0x8000001c191c7221 */ /* 0x004fc60000000000 */
[----:B------:R-:W3:Y:S01]  /*0830*/  LDS R25, [R26+0x4] ;  /* 0x000004001a197984 */ /* 0x000ee20000000800 */
[----:B------:R-:W-:Y:S01]  /*0840*/  FFMA R21, R28, R28, R21 ;  /* 0x0000001c1c157223 */ /* 0x000fe20000000015 */
[----:B----4-:R-:W-:Y:S01]  /*0850*/  FADD R16, R16, -R27 ;  /* 0x8000001b10107221 */ /* 0x010fe20000000000 */
[----:B-----5:R-:W-:Y:S01]  /*0860*/  FADD R24, R24, -R13 ;  /* 0x8000000d18187221 */ /* 0x020fe20000000000 */
[----:B---3--:R-:W-:-:S04]  /*0870*/  FADD R12, R17, -R25 ;  /* 0x80000019110c7221 */ /* 0x008fc80000000000 */
[----:B------:R-:W-:-:S04]  /*0880*/  FFMA R21, R12, R12, R21 ;  /* 0x0000000c0c157223 */ /* 0x000fc80000000015 */
[----:B------:R-:W-:-:S04]  /*0890*/  FFMA R21, R16, R16, R21 ;  /* 0x0000001010157223 */ /* 0x000fc80000000015 */
[----:B------:R-:W-:-:S07]  /*08a0*/  FFMA R21, R24, R24, R21 ;  /* 0x0000001818157223 */ /* 0x000fce0000000015 */
.L_x_73:
[----:B------:R-:W-:Y:S05]  /*08b0*/  @!P1 BRA `(.L_x_72) ;  /* 0x00000000008c9947 */ /* 0x000fea0003800000 */
[----:B------:R-:W-:-:S13]  /*08c0*/  ISETP.NE.AND P0, PT, R6, 0x1, PT ;  /* 0x000000010600780c */ /* 0x000fda0003f05270 */
[----:B------:R-:W0:Y:S01]  /*08d0*/  @P0 LDC.64 R12, c[0x0][0x380] ;  /* 0x0000e000ff0c0b82 */ /* 0x000e220000000a00 */
[----:B------:R-:W-:-:S04]  /*08e0*/  @P0 IADD3 R16, P1, PT, R2, R23, RZ ;  /* 0x0000001702100210 */ /* 0x000fc80007f3e0ff */
[----:B------:R-:W-:Y:S02]  /*08f0*/  @P0 IADD3.X R17, PT, PT, RZ, R5, RZ, P1, !PT ;  /* 0x00000005ff110210 */ /* 0x000fe40000ffe4ff */
[----:B0-----:R-:W-:-:S04]  /*0900*/  @P0 LEA R12, P1, R16, R12, 0x2 ;  /* 0x0000000c100c0211 */ /* 0x001fc800078210ff */
[----:B------:R-:W-:Y:S02]  /*0910*/  @P0 LEA.HI.X R13, R16, R13, R17, 0x2, P1 ;  /* 0x0000000d100d0211 */ /* 0x000fe400008f1411 */
[----:B------:R-:W0:Y:S01]  /*0920*/  @P0 S2R R17, SR_CgaCtaId ;  /* 0x0000000000110919 */ /* 0x000e220000008800 */
[----:B------:R-:W-:Y:S02]  /*0930*/  LOP3.LUT P1, RZ, R22, 0x1, RZ, 0xc0, !PT ;  /* 0x0000000116ff7812 */ /* 0x000fe4000782c0ff */
[----:B------:R-:W-:Y:S01]  /*0940*/  @P0 MOV R16, 0x400 ;  /* 0x0000040000100802 */ /* 0x000fe20000000f00 */
[----:B------:R-:W-:Y:S01]  /*0950*/  @P0 IMAD R24, R11, R22, R23 ;  /* 0x000000160b180224 */ /* 0x000fe200078e0217 */
[----:B------:R-:W2:Y:S01]  /*0960*/  @P0 LDG.E R26, desc[UR6][R12.64] ;  /* 0x000000060c1a0981 */ /* 0x000ea2000c1e1900 */
[----:B------:R-:W-:-:S03]  /*0970*/  @P0 VIADD R23, R23, 0x2 ;  /* 0x0000000217170836 */ /* 0x000fc60000000000 */
[----:B------:R1:W3:Y:S01]  /*0980*/  @P0 LDG.E R25, desc[UR6][R12.64+0x4] ;  /* 0x000004060c190981 */ /* 0x0002e2000c1e1900 */
[----:B0-----:R-:W-:-:S05]  /*0990*/  @P0 LEA R17, R17, R16, 0x18 ;  /* 0x0000001011110211 */ /* 0x001fca00078ec0ff */
[----:B------:R-:W-:Y:S02]  /*09a0*/  @P0 IMAD R24, R24, 0x4, R17 ;  /* 0x0000000418180824 */ /* 0x000fe400078e0211 */
[----:B------:R-:W0:Y:S01]  /*09b0*/  @P1 LDC.64 R16, c[0x0][0x380] ;  /* 0x0000e000ff101b82 */ /* 0x000e220000000a00 */
[----:B------:R-:W-:Y:S01]  /*09c0*/  @P1 IADD3 R27, P2, PT, R2, R23, RZ ;  /* 0x00000017021b1210 */ /* 0x000fe20007f5e0ff */
[----:B------:R-:W-:Y:S01]  /*09d0*/  @P1 IMAD R22, R11, R22, R23 ;  /* 0x000000160b161224 */ /* 0x000fe200078e0217 */
[----:B------:R-:W2:Y:S02]  /*09e0*/  @P0 LDS R29, [R24] ;  /* 0x00000000181d0984 */ /* 0x000ea40000000800 */
[----:B------:R-:W-:Y:S02]  /*09f0*/  @P1 IADD3.X R28, PT, PT, RZ, R5, RZ, P2, !PT ;  /* 0x00000005ff1c1210 */ /* 0x000fe400017fe4ff */
[----:B------:R-:W3:Y:S01]  /*0a00*/  @P0 LDS R24, [R24+0x4] ;  /* 0x0000040018180984 */ /* 0x000ee20000000800 */
[----:B0-----:R-:W-:-:S04]  /*0a10*/  @P1 LEA R16, P3, R27, R16, 0x2 ;  /* 0x000000101b101211 */ /* 0x001fc800078610ff */
[----:B------:R-:W-:-:S05]  /*0a20*/  @P1 LEA.HI.X R17, R27, R17, R28, 0x2, P3 ;  /* 0x000000111b111211 */ /* 0x000fca00018f141c */
[----:B------:R-:W4:Y:S01]  /*0a30*/  @P1 LDG.E R16, desc[UR6][R16.64] ;  /* 0x0000000610101981 */ /* 0x000f22000c1e1900 */
[----:B------:R-:W0:Y:S01]  /*0a40*/  @P1 S2R R28, SR_CgaCtaId ;  /* 0x00000000001c1919 */ /* 0x000e220000008800 */
[----:B------:R-:W-:-:S04]  /*0a50*/  @P1 MOV R27, 0x400 ;  /* 0x00000400001b1802 */ /* 0x000fc80000000f00 */
[----:B0-----:R-:W-:-:S05]  /*0a60*/  @P1 LEA R27, R28, R27, 0x18 ;  /* 0x0000001b1c1b1211 */ /* 0x001fca00078ec0ff */
[----:B------:R-:W-:-:S05]  /*0a70*/  @P1 IMAD R22, R22, 0x4, R27 ;  /* 0x0000000416161824 */ /* 0x000fca00078e021b */
[----:B-1----:R-:W4:Y:S01]  /*0a80*/  @P1 LDS R13, [R22] ;  /* 0x00000000160d1984 */ /* 0x002f220000000800 */
[----:B--2---:R-:W-:Y:S01]  /*0a90*/  @P0 FADD R26, R26, -R29 ;  /* 0x8000001d1a1a0221 */ /* 0x004fe20000000000 */
[----:B---3--:R-:W-:-:S03]  /*0aa0*/  @P0 FADD R25, R25, -R24 ;  /* 0x8000001819190221 */ /* 0x008fc60000000000 */
[----:B------:R-:W-:-:S04]  /*0ab0*/  @P0 FFMA R26, R26, R26, R21 ;  /* 0x0000001a1a1a0223 */ /* 0x000fc80000000015 */
[----:B------:R-:W-:Y:S01]  /*0ac0*/  @P0 FFMA R21, R25, R25, R26 ;  /* 0x0000001919150223 */ /* 0x000fe2000000001a */
[----:B----4-:R-:W-:-:S04]  /*0ad0*/  @P1 FADD R16, R16, -R13 ;  /* 0x8000000d10101221 */ /* 0x010fc80000000000 */
[----:B------:R-:W-:-:S07]  /*0ae0*/  @P1 FFMA R21, R16, R16, R21 ;  /* 0x0000001010151223 */ /* 0x000fce0000000015 */
.L_x_72:
[----:B------:R-:W-:Y:S01]  /*0af0*/  VIADD R12, R21, 0xf3000000 ;  /* 0xf3000000150c7836 */ /* 0x000fe20000000000 */
[----:B------:R0:W1:Y:S01]  /*0b00*/  MUFU.RSQ R16, R21 ;  /* 0x0000001500107308 */ /* 0x0000620000001400 */
[----:B------:R-:W-:Y:S03]  /*0b10*/  BSSY.RECONVERGENT B0, `(.L_x_74) ;  /* 0x000000b000007945 */ /* 0x000fe60003800200 */
[----:B------:R-:W-:-:S13]  /*0b20*/  ISETP.GT.U32.AND P0, PT, R12, 0x727fffff, PT ;  /* 0x727fffff0c00780c */ /* 0x000fda0003f04070 */
[----:B01----:R-:W-:Y:S05]  /*0b30*/  @!P0 BRA `(.L_x_75) ;  /* 0x0000000000108947 */ /* 0x003fea0003800000 */
[----:B------:R-:W-:-:S07]  /*0b40*/  MOV R23, 0xb60 ;  /* 0x00000b6000177802 */ /* 0x000fce0000000f00 */
[----:B------:R-:W-:Y:S05]  /*0b50*/  CALL.REL.NOINC `($__internal_2_$__cuda_sm20_sqrt_rn_f32_slowpath) ;  /* 0x00000004006c7944 */ /* 0x000fea0003c00000 */
[----:B------:R-:W-:Y:S01]  /*0b60*/  MOV R13, R16 ;  /* 0x00000010000d7202 */ /* 0x000fe20000000f00 */
[----:B------:R-:W-:Y:S06]  /*0b70*/  BRA `(.L_x_76) ;  /* 0x0000000000107947 */ /* 0x000fec0003800000 */
.L_x_75:
[C---:B------:R-:W-:Y:S01]  /*0b80*/  FMUL.FTZ R12, R16.reuse, R21 ;  /* 0x00000015100c7220 */ /* 0x040fe20000410000 */
[----:B------:R-:W-:-:S03]  /*0b90*/  FMUL.FTZ R16, R16, 0.5 ;  /* 0x3f00000010107820 */ /* 0x000fc60000410000 */
[----:B------:R-:W-:-:S04]  /*0ba0*/  FFMA R13, -R12, R12, R21 ;  /* 0x0000000c0c0d7223 */ /* 0x000fc80000000115 */
[----:B------:R-:W-:-:S07]  /*0bb0*/  FFMA R13, R13, R16, R12 ;  /* 0x000000100d0d7223 */ /* 0x000fce000000000c */
.L_x_76:
[----:B------:R-:W-:Y:S05]  /*0bc0*/  BSYNC.RECONVERGENT B0 ;  /* 0x0000000000007941 */ /* 0x000fea0003800200 */
.L_x_74:
[----:B------:R-:W0:Y:S01]  /*0bd0*/  LDCU UR4, c[0x0][0x3a0] ;  /* 0x00007400ff0477ac */ /* 0x000e220008000800 */
[----:B------:R-:W-:Y:S01]  /*0be0*/  VIADD R11, R11, 0x1 ;  /* 0x000000010b0b7836 */ /* 0x000fe20000000000 */
[----:B------:R-:W-:-:S04]  /*0bf0*/  FSETP.GEU.AND P0, PT, R13, R10, PT ;  /* 0x0000000a0d00720b */ /* 0x000fc80003f0e000 */
[----:B------:R-:W-:Y:S02]  /*0c00*/  FSEL R10, R13, R10, !P0 ;  /* 0x0000000a0d0a7208 */ /* 0x000fe40004000000 */
[C---:B------:R-:W-:Y:S02]  /*0c10*/  SEL R3, R11.reuse, R3, !P0 ;  /* 0x000000030b037207 */ /* 0x040fe40004000000 */
[----:B0-----:R-:W-:-:S13]  /*0c20*/  ISETP.NE.AND P1, PT, R11, UR4, PT ;  /* 0x000000040b007c0c */ /* 0x001fda000bf25270 */
[----:B------:R-:W-:Y:S05]  /*0c30*/  @!P1 BRA `(.L_x_68) ;  /* 0x0000000400009947 */ /* 0x000fea0003800000 */
[----:B------:R-:W-:Y:S05]  /*0c40*/  BRA `(.L_x_77) ;  /* 0xfffffff400c47947 */ /* 0x000fea000383ffff */
.L_x_69:
[----:B------:R-:W-:Y:S01]  /*0c50*/  UISETP.GE.U32.AND UP0, UPT, UR4, 0x4, UPT ;  /* 0x000000040400788c */ /* 0x000fe2000bf06070 */
[----:B------:R-:W-:Y:S02]  /*0c60*/  HFMA2 R4, -RZ, RZ, 0, 0 ;  /* 0x00000000ff047431 */ /* 0x000fe400000001ff */
[----:B0-----:R-:W-:Y:S01]  /*0c70*/  IMAD.MOV.U32 R2, RZ, RZ, 0x7f7fffff ;  /* 0x7f7fffffff027424 */ /* 0x001fe200078e00ff */
[----:B------:R-:W-:Y:S01]  /*0c80*/  ULOP3.LUT UR5, UR4, 0x3, URZ, 0xc0, !UPT ;  /* 0x0000000304057892 */ /* 0x000fe2000f8ec0ff */
[----:B------:R-:W-:-:S04]  /*0c90*/  IMAD.MOV.U32 R3, RZ, RZ, R0 ;  /* 0x000000ffff037224 */ /* 0x000fc800078e0000 */
[----:B------:R-:W-:Y:S07]  /*0ca0*/  BRA.U !UP0, `(.L_x_78) ;  /* 0x0000000108bc7547 */ /* 0x000fee000b800000 */
[----:B------:R-:W-:Y:S01]  /*0cb0*/  ULOP3.LUT UR4, UR4, 0x7ffffffc, URZ, 0xc0, !UPT ;  /* 0x7ffffffc04047892 */ /* 0x000fe2000f8ec0ff */
[----:B------:R-:W-:Y:S01]  /*0cc0*/  IMAD.MOV.U32 R2, RZ, RZ, 0x7f7fffff ;  /* 0x7f7fffffff027424 */ /* 0x000fe200078e00ff */
[----:B------:R-:W-:Y:S01]  /*0cd0*/  MOV R5, RZ ;  /* 0x000000ff00057202 */ /* 0x000fe20000000f00 */
[----:B------:R-:W-:Y:S01]  /*0ce0*/  IMAD.MOV.U32 R3, RZ, RZ, R0 ;  /* 0x000000ffff037224 */ /* 0x000fe200078e0000 */
[----:B------:R-:W-:Y:S02]  /*0cf0*/  UISETP.GT.AND UP0, UPT, UR4, URZ, UPT ;  /* 0x000000ff0400728c */ /* 0x000fe4000bf04270 */
[----:B------:R-:W-:-:S07]  /*0d00*/  IMAD.U32 R4, RZ, RZ, UR4 ;  /* 0x00000004ff047e24 */ /* 0x000fce000f8e00ff */
[----:B------:R-:W-:Y:S05]  /*0d10*/  BRA.U !UP0, `(.L_x_79) ;  /* 0x0000000108887547 */ /* 0x000fea000b800000 */
[----:B------:R-:W-:Y:S02]  /*0d20*/  IADD3 R6, PT, PT, R4, -R5, RZ ;  /* 0x8000000504067210 */ /* 0x000fe40007ffe0ff */
[----:B------:R-:W-:Y:S02]  /*0d30*/  PLOP3.LUT P0, PT, PT, PT, PT, 0x80, 0x8 ;  /* 0x000000000008781c */ /* 0x000fe40003f0f070 */
[----:B------:R-:W-:-:S13]  /*0d40*/  ISETP.GT.AND P1, PT, R6, 0xc, PT ;  /* 0x0000000c0600780c */ /* 0x000fda0003f24270 */
[----:B------:R-:W-:Y:S05]  /*0d50*/  @!P1 BRA `(.L_x_80) ;  /* 0x0000000000449947 */ /* 0x000fea0003800000 */
[----:B------:R-:W-:Y:S01]  /*0d60*/  PLOP3.LUT P0, PT, PT, PT, PT, 0x8, 0x80 ;  /* 0x000000000080781c */ /* 0x000fe20003f0e170 */
[----:B------:R-:W-:-:S12]  /*0d70*/  VIADD R6, R4, 0xfffffff4 ;  /* 0xfffffff404067836 */ /* 0x000fd80000000000 */
.L_x_81:
[----:B------:R-:W-:-:S04]  /*0d80*/  FSETP.GT.AND P2, PT, R2, RZ, PT ;  /* 0x000000ff0200720b */ /* 0x000fc80003f44000 */
[----:B------:R-:W-:-:S04]  /*0d90*/  FSEL R2, R2, RZ, !P2 ;  /* 0x000000ff02027208 */ /* 0x000fc80005000000 */
[----:B------:R-:W-:-:S04]  /*0da0*/  FSETP.GT.AND P3, PT, R2, RZ, PT ;  /* 0x000000ff0200720b */ /* 0x000fc80003f64000 */
[----:B------:R-:W-:Y:S01]  /*0db0*/  FSEL R2, R2, RZ, !P3 ;  /* 0x000000ff02027208 */ /* 0x000fe20005800000 */
[----:B------:R-:W-:-:S03]  /*0dc0*/  @P2 VIADD R3, R5, 0x1 ;  /* 0x0000000105032836 */ /* 0x000fc60000000000 */
[----:B------:R-:W-:-:S04]  /*0dd0*/  FSETP.GT.AND P4, PT, R2, RZ, PT ;  /* 0x000000ff0200720b */ /* 0x000fc80003f84000 */
[----:B------:R-:W-:Y:S02]  /*0de0*/  FSEL R2, R2, RZ, !P4 ;  /* 0x000000ff02027208 */ /* 0x000fe40006000000 */
[----:B------:R-:W-:Y:S02]  /*0df0*/  @P3 IADD3 R3, PT, PT, R5, 0x5, RZ ;  /* 0x0000000505033810 */ /* 0x000fe40007ffe0ff */
[----:B------:R-:W-:-:S04]  /*0e00*/  FSETP.GT.AND P1, PT, R2, RZ, PT ;  /* 0x000000ff0200720b */ /* 0x000fc80003f24000 */
[----:B------:R-:W-:Y:S01]  /*0e10*/  FSEL R2, R2, RZ, !P1 ;  /* 0x000000ff02027208 */ /* 0x000fe20004800000 */
[----:B------:R-:W-:-:S08]  /*0e20*/  @P4 VIADD R3, R5, 0x9 ;  /* 0x0000000905034836 */ /* 0x000fd00000000000 */
[C---:B------:R-:W-:Y:S01]  /*0e30*/  @P1 VIADD R3, R5.reuse, 0xd ;  /* 0x0000000d05031836 */ /* 0x040fe20000000000 */
[----:B------:R-:W-:-:S04]  /*0e40*/  IADD3 R5, PT, PT, R5, 0x10, RZ ;  /* 0x0000001005057810 */ /* 0x000fc80007ffe0ff */
[----:B------:R-:W-:-:S13]  /*0e50*/  ISETP.GE.AND P2, PT, R5, R6, PT ;  /* 0x000000060500720c */ /* 0x000fda0003f46270 */
[----:B------:R-:W-:Y:S05]  /*0e60*/  @!P2 BRA `(.L_x_81) ;  /* 0xfffffffc00c4a947 */ /* 0x000fea000383ffff */
.L_x_80:
[----:B------:R-:W-:-:S05]  /*0e70*/  IMAD.IADD R6, R4, 0x1, -R5 ;  /* 0x0000000104067824 */ /* 0x000fca00078e0a05 */
[----:B------:R-:W-:-:S13]  /*0e80*/  ISETP.GT.AND P1, PT, R6, 0x4, PT ;  /* 0x000000040600780c */ /* 0x000fda0003f24270 */
[----:B------:R-:W-:Y:S05]  /*0e90*/  @!P1 BRA `(.L_x_82) ;  /* 0x0000000000209947 */ /* 0x000fea0003800000 */
[C---:B------:R-:W-:Y:S02]  /*0ea0*/  FSETP.GT.AND P1, PT, R2.reuse, RZ, PT ;  /* 0x000000ff0200720b */ /* 0x040fe40003f24000 */
[----:B------:R-:W-:Y:S02]  /*0eb0*/  PLOP3.LUT P0, PT, PT, PT, PT, 0x8, 0x80 ;  /* 0x000000000080781c */ /* 0x000fe40003f0e170 */
[----:B------:R-:W-:-:S04]  /*0ec0*/  FSEL R2, R2, RZ, !P1 ;  /* 0x000000ff02027208 */ /* 0x000fc80004800000 */
[----:B------:R-:W-:-:S04]  /*0ed0*/  FSETP.GT.AND P2, PT, R2, RZ, PT ;  /* 0x000000ff0200720b */ /* 0x000fc80003f44000 */
[----:B------:R-:W-:Y:S01]  /*0ee0*/  FSEL R2, R2, RZ, !P2 ;  /* 0x000000ff02027208 */ /* 0x000fe20005000000 */
[----:B------:R-:W-:-:S08]  /*0ef0*/  @P1 VIADD R3, R5, 0x1 ;  /* 0x0000000105031836 */ /* 0x000fd00000000000 */
[C---:B------:R-:W-:Y:S01]  /*0f00*/  @P2 IADD3 R3, PT, PT, R5.reuse, 0x5, RZ ;  /* 0x0000000505032810 */ /* 0x040fe20007ffe0ff */
[----:B------:R-:W-:-:S07]  /*0f10*/  VIADD R5, R5, 0x8 ;  /* 0x0000000805057836 */ /* 0x000fce0000000000 */
.L_x_82:
[----:B------:R-:W-:-:S13]  /*0f20*/  ISETP.NE.OR P0, PT, R5, R4, P0 ;  /* 0x000000040500720c */ /* 0x000fda0000705670 */
[----:B------:R-:W-:Y:S05]  /*0f30*/  @!P0 BRA `(.L_x_78) ;  /* 0x0000000000188947 */ /* 0x000fea0003800000 */
.L_x_79:
[----:B------:R-:W-:-:S04]  /*0f40*/  FSETP.GT.AND P1, PT, R2, RZ, PT ;  /* 0x000000ff0200720b */ /* 0x000fc80003f24000 */
[----:B------:R-:W-:-:S09]  /*0f50*/  FSEL R2, R2, RZ, !P1 ;  /* 0x000000ff02027208 */ /* 0x000fd20004800000 */
[C---:B------:R-:W-:Y:S01]  /*0f60*/  @P1 VIADD R3, R5.reuse, 0x1 ;  /* 0x0000000105031836 */ /* 0x040fe20000000000 */
[----:B------:R-:W-:-:S04]  /*0f70*/  IADD3 R5, PT, PT, R5, 0x4, RZ ;  /* 0x0000000405057810 */ /* 0x000fc80007ffe0ff */
[----:B------:R-:W-:-:S13]  /*0f80*/  ISETP.NE.AND P0, PT, R5, R4, PT ;  /* 0x000000040500720c */ /* 0x000fda0003f05270 */
[----:B------:R-:W-:Y:S05]  /*0f90*/  @P0 BRA `(.L_x_79) ;  /* 0xfffffffc00e80947 */ /* 0x000fea000383ffff */
.L_x_78:
[----:B------:R-:W-:-:S09]  /*0fa0*/  UISETP.NE.AND UP0, UPT, UR5, URZ, UPT ;  /* 0x000000ff0500728c */ /* 0x000fd2000bf05270 */
[----:B------:R-:W-:Y:S05]  /*0fb0*/  BRA.U !UP0, `(.L_x_68) ;  /* 0x0000000108207547 */ /* 0x000fea000b800000 */
[----:B------:R-:W-:-:S05]  /*0fc0*/  UMOV UR4, URZ ;  /* 0x000000ff00047c82 */ /* 0x000fca0008000000 */
.L_x_83:
[----:B------:R-:W-:Y:S01]  /*0fd0*/  UIADD3 UR4, UPT, UPT, UR4, 0x1, URZ ;  /* 0x0000000104047890 */ /* 0x000fe2000fffe0ff */
[----:B------:R-:W-:Y:S01]  /*0fe0*/  VIADD R4, R4, 0x1 ;  /* 0x0000000104047836 */ /* 0x000fe20000000000 */
[C---:B------:R-:W-:Y:S02]  /*0ff0*/  FSETP.GT.AND P0, PT, R2.reuse, RZ, PT ;  /* 0x000000ff0200720b */ /* 0x040fe40003f04000 */
[----:B------:R-:W-:Y:S02]  /*1000*/  UISETP.NE.AND UP0, UPT, UR4, UR5, UPT ;  /* 0x000000050400728c */ /* 0x000fe4000bf05270 */
[----:B------:R-:W-:Y:S02]  /*1010*/  FSEL R2, R2, RZ, !P0 ;  /* 0x000000ff02027208 */ /* 0x000fe40004000000 */
[----:B------:R-:W-:-:S05]  /*1020*/  SEL R3, R4, R3, P0 ;  /* 0x0000000304037207 */ /* 0x000fca0000000000 */
[----:B------:R-:W-:Y:S05]  /*1030*/  BRA.U UP0, `(.L_x_83) ;  /* 0xfffffffd00e47547 */ /* 0x000fea000b83ffff */
.L_x_68:
[----:B------:R-:W-:Y:S01]  /*1040*/  ISETP.NE.AND P0, PT, R0, R3, PT ;  /* 0x000000030000720c */ /* 0x000fe20003f05270 */
[----:B------:R-:W-:-:S12]  /*1050*/  BSSY.RECONVERGENT B0, `(.L_x_84) ;  /* 0x0000009000007945 */ /* 0x000fd80003800200 */
[----:B------:R-:W-:Y:S05]  /*1060*/  @!P0 BRA `(.L_x_85) ;  /* 0x00000000001c8947 */ /* 0x000fea0003800000 */
[----:B------:R-:W1:Y:S01]  /*1070*/  S2R R0, SR_LANEID ;  /* 0x0000000000007919 */ /* 0x000e620000000000 */
[----:B------:R-:W2:Y:S01]  /*1080*/  LDC.64 R4, c[0x4][RZ] ;  /* 0x01000000ff047b82 */ /* 0x000ea20000000a00 */
[----:B------:R-:W-:Y:S02]  /*1090*/  VOTEU.ANY UR4, UPT, PT ;  /* 0x0000000000047886 */ /* 0x000fe400038e0100 */
[----:B------:R-:W-:Y:S02]  /*10a0*/  UFLO.U32 UR5, UR4 ;  /* 0x00000004000572bd */ /* 0x000fe400080e0000 */
[----:B------:R-:W2:Y:S04]  /*10b0*/  POPC R7, UR4 ;  /* 0x0000000400077d09 */ /* 0x000ea80008000000 */
[----:B-1----:R-:W-:-:S13]  /*10c0*/  ISETP.EQ.U32.AND P0, PT, R0, UR5, PT ;  /* 0x0000000500007c0c */ /* 0x002fda000bf02070 */
[----:B--2---:R1:W-:Y:S02]  /*10d0*/  @P0 REDG.E.ADD.STRONG.GPU desc[UR6][R4.64], R7 ;  /* 0x000000070400098e */ /* 0x0043e4000c12e106 */
.L_x_85:
[----:B------:R-:W-:Y:S05]  /*10e0*/  BSYNC.RECONVERGENT B0 ;  /* 0x0000000000007941 */ /* 0x000fea0003800200 */
.L_x_84:
[----:B------:R-:W-:Y:S01]  /*10f0*/  STG.E desc[UR6][R14.64], R3 ;  /* 0x000000030e007986 */ /* 0x000fe2000c101906 */
[----:B------:R-:W-:Y:S05]  /*1100*/  EXIT ;  /* 0x000000000000794d */ /* 0x000fea0003800000 */
        .weak           $__internal_2_$__cuda_sm20_sqrt_rn_f32_slowpath
        .type           $__internal_2_$__cuda_sm20_sqrt_rn_f32_slowpath,@function
        .size           $__internal_2_$__cuda_sm20_sqrt_rn_f32_slowpath,(.L_x_90 - $__internal_2_$__cuda_sm20_sqrt_rn_f32_slowpath)
$__internal_2_$__cuda_sm20_sqrt_rn_f32_slowpath:
[----:B------:R-:W-:-:S13]  /*1110*/  LOP3.LUT P0, RZ, R21, 0x7fffffff, RZ, 0xc0, !PT ;  /* 0x7fffffff15ff7812 */ /* 0x000fda000780c0ff */
[----:B------:R-:W-:Y:S01]  /*1120*/  @!P0 IMAD.MOV.U32 R12, RZ, RZ, R21 ;  /* 0x000000ffff0c8224 */ /* 0x000fe200078e0015 */
        /* <DEDUP_REMOVED lines=12> */
[----:B------:R-:W-:Y:S02]  /*11f0*/  @!P0 IMAD.MOV.U32 R12, RZ, RZ, R21 ;  /* 0x000000ffff0c8224 */ /* 0x000fe400078e0015 */
[----:B------:R-:W-:-:S04]  /*1200*/  @P0 FADD.FTZ R17, -R16, -RZ ;  /* 0x800000ff10110221 */ /* 0x000fc80000010100 */
[----:B------:R-:W-:-:S04]  /*1210*/  @P0 FFMA R17, R16, R17, R13 ;  /* 0x0000001110110223 */ /* 0x000fc8000000000d */
[----:B------:R-:W-:-:S04]  /*1220*/  @P0 FFMA R17, R17, R22, R16 ;  /* 0x0000001611110223 */ /* 0x000fc80000000010 */
[----:B------:R-:W-:-:S07]  /*1230*/  @P0 FMUL.FTZ R12, R17, 2.3283064365386962891e-10 ;  /* 0x2f800000110c0820 */ /* 0x000fce0000410000 */
.L_x_86:
[----:B------:R-:W-:Y:S01]  /*1240*/  IMAD.MOV.U32 R16, RZ, RZ, R12 ;  /* 0x000000ffff107224 */ /* 0x000fe200078e000c */
[----:B------:R-:W-:Y:S01]  /*1250*/  MOV R12, R23 ;  /* 0x00000017000c7202 */ /* 0x000fe20000000f00 */
[----:B------:R-:W-:-:S04]  /*1260*/  IMAD.MOV.U32 R13, RZ, RZ, 0x0 ;  /* 0x00000000ff0d7424 */ /* 0x000fc800078e00ff */
[----:B------:R-:W-:Y:S05]  /*1270*/  RET.REL.NODEC R12 `(_Z31distanceCalculationForEachPointPfS_Piiiii) ;  /* 0xffffffec0c607950 */ /* 0x000fea0003c3ffff */
.L_x_87:
        /* <DEDUP_REMOVED lines=16> */
.L_x_90:


//--------------------- .nv.shared._Z16calculateMaxDistPfS_S_ii --------------------------
	.section	.nv.shared._Z16calculateMaxDistPfS_S_ii,"aw",@nobits
	.sectionflags	@""
	.align	16
	.zero		1024


//--------------------- .nv.shared.reserved.0     --------------------------
	.section	.nv.shared.reserved.0,"aw",@nobits
	.weak		__nv_reservedSMEM_offset_0_alias
	.size		__nv_reservedSMEM_offset_0_alias, 0, 64
	.other		__nv_reservedSMEM_offset_0_alias,@"STO_CUDA_RESERVED_SHARED STV_DEFAULT"
__nv_reservedSMEM_offset_0_alias:
	.zero		0
	.zero		64


//--------------------- .nv.global                --------------------------
	.section	.nv.global,"aw",@nobits
	.align	4
.nv.global:
	.type		d_changes,@object
	.size		d_changes,(d_maxDist - d_changes)
d_changes:
	.zero		4
	.type		d_maxDist,@object
	.size		d_maxDist,(.L_1 - d_maxDist)
d_maxDist:
	.zero		4
.L_1:


//--------------------- .nv.shared._Z15updateCentroidsPfPiii --------------------------
	.section	.nv.shared._Z15updateCentroidsPfPiii,"aw",@nobits
	.sectionflags	@""
	.align	16
	.zero		1024


//--------------------- .nv.shared._Z21recalculatesCentroidsPfPiiiiS_S0_ --------------------------
	.section	.nv.shared._Z21recalculatesCentroidsPfPiiiiS_S0_,"aw",@nobits
	.sectionflags	@""
	.align	16
	.zero		1024


//--------------------- .nv.shared._Z31distanceCalculationForEachPointPfS_Piiiii --------------------------
	.section	.nv.shared._Z31distanceCalculationForEachPointPfS_Piiiii,"aw",@nobits
	.sectionflags	@""
	.align	16
	.zero		1024


//--------------------- .nv.constant0._Z16calculateMaxDistPfS_S_ii --------------------------
	.section	.nv.constant0._Z16calculateMaxDistPfS_S_ii,"a",@progbits
	.sectionflags	@""
	.align	4
.nv.constant0._Z16calculateMaxDistPfS_S_ii:
	.zero		928


//--------------------- .nv.constant0._Z15updateCentroidsPfPiii --------------------------
	.section	.nv.constant0._Z15updateCentroidsPfPiii,"a",@progbits
	.sectionflags	@""
	.align	4
.nv.constant0._Z15updateCentroidsPfPiii:
	.zero		920


//--------------------- .nv.constant0._Z21recalculatesCentroidsPfPiiiiS_S0_ --------------------------
	.section	.nv.constant0._Z21recalculatesCentroidsPfPiiiiS_S0_,"a",@progbits
	.sectionflags	@""
	.align	4
.nv.constant0._Z21recalculatesCentroidsPfPiiiiS_S0_:
	.zero		944


//--------------------- .nv.constant0._Z31distanceCalculationForEachPointPfS_Piiiii --------------------------
	.section	.nv.constant0._Z31distanceCalculationForEachPointPfS_Piiiii,"a",@progbits
	.sectionflags	@""
	.align	4
.nv.constant0._Z31distanceCalculationForEachPointPfS_Piiiii:
	.zero		936


//--------------------- SYMBOLS --------------------------

	.type		.nv.reservedSmem.offset0,@object
	.size		.nv.reservedSmem.offset0,0x4
	.type		.nv.reservedSmem.cap,@object
	.size		.nv.reservedSmem.cap,0x4
